//
// Generated by NVIDIA NVVM Compiler
//
// Compiler Build ID: CL-36424714
// Cuda compilation tools, release 13.0, V13.0.88
// Based on NVVM 20.0.0
//

.version 9.0
.target sm_100
.address_size 64

	// .globl	_Z27col_average_distance_matrixPdmm

.visible .entry _Z27col_average_distance_matrixPdmm(
	.param .u64 .ptr .align 1 _Z27col_average_distance_matrixPdmm_param_0,
	.param .u64 _Z27col_average_distance_matrixPdmm_param_1,
	.param .u64 _Z27col_average_distance_matrixPdmm_param_2
)
{
	.reg .pred 	%p<24>;
	.reg .b32 	%r<13>;
	.reg .b64 	%rd<245>;
	.reg .b64 	%fd<150>;

	ld.param.u64 	%rd39, [_Z27col_average_distance_matrixPdmm_param_0];
	ld.param.u64 	%rd37, [_Z27col_average_distance_matrixPdmm_param_1];
	ld.param.u64 	%rd38, [_Z27col_average_distance_matrixPdmm_param_2];
	cvta.to.global.u64 	%rd1, %rd39;
	mov.u32 	%r7, %ntid.x;
	mov.u32 	%r8, %ctaid.x;
	mov.u32 	%r9, %tid.x;
	mad.lo.s32 	%r11, %r7, %r8, %r9;
	mov.u32 	%r10, %nctaid.x;
	mul.lo.s32 	%r2, %r10, %r7;
	cvt.s64.s32 	%rd234, %r11;
	setp.le.u64 	%p1, %rd37, %rd234;
	@%p1 bra 	$L__BB0_32;
	cvt.rn.f64.u64 	%fd1, %rd38;
	setp.eq.s64 	%p2, %rd38, 0;
	@%p2 bra 	$L__BB0_32;
	setp.ne.s64 	%p3, %rd38, 1;
	@%p3 bra 	$L__BB0_3;
	bra.uni 	$L__BB0_31;
$L__BB0_3:
	add.s64 	%rd42, %rd38, -1;
	add.s64 	%rd43, %rd38, 15;
	and.b64  	%rd44, %rd43, 15;
	add.s64 	%rd3, %rd44, -1;
	add.s64 	%rd45, %rd38, 7;
	and.b64  	%rd46, %rd45, 7;
	add.s64 	%rd4, %rd46, -1;
	and.b64  	%rd5, %rd38, 15;
	and.b64  	%rd6, %rd38, 7;
	and.b64  	%rd7, %rd42, 15;
	and.b64  	%rd8, %rd43, 7;
	and.b64  	%rd9, %rd45, 3;
	and.b64  	%rd10, %rd38, -16;
	and.b64  	%rd11, %rd38, 3;
	and.b64  	%rd47, %rd42, -16;
	neg.s64 	%rd12, %rd47;
	shl.b64 	%rd13, %rd37, 3;
	shl.b64 	%rd14, %rd37, 7;
$L__BB0_4:
	add.s64 	%rd49, %rd38, -2;
	setp.lt.u64 	%p5, %rd49, 15;
	shl.b64 	%rd50, %rd234, 3;
	add.s64 	%rd16, %rd1, %rd50;
	ld.global.f64 	%fd149, [%rd16];
	mov.b64 	%rd241, 1;
	@%p5 bra 	$L__BB0_7;
	add.s64 	%rd53, %rd1, %rd13;
	add.s64 	%rd235, %rd53, %rd50;
	mov.b64 	%rd241, 1;
$L__BB0_6:
	.pragma "nounroll";
	ld.global.f64 	%fd22, [%rd235];
	add.f64 	%fd23, %fd149, %fd22;
	add.s64 	%rd54, %rd235, %rd13;
	ld.global.f64 	%fd24, [%rd54];
	add.f64 	%fd25, %fd23, %fd24;
	add.s64 	%rd55, %rd54, %rd13;
	ld.global.f64 	%fd26, [%rd55];
	add.f64 	%fd27, %fd25, %fd26;
	add.s64 	%rd56, %rd55, %rd13;
	ld.global.f64 	%fd28, [%rd56];
	add.f64 	%fd29, %fd27, %fd28;
	add.s64 	%rd57, %rd56, %rd13;
	ld.global.f64 	%fd30, [%rd57];
	add.f64 	%fd31, %fd29, %fd30;
	add.s64 	%rd58, %rd57, %rd13;
	ld.global.f64 	%fd32, [%rd58];
	add.f64 	%fd33, %fd31, %fd32;
	add.s64 	%rd59, %rd58, %rd13;
	ld.global.f64 	%fd34, [%rd59];
	add.f64 	%fd35, %fd33, %fd34;
	add.s64 	%rd60, %rd59, %rd13;
	ld.global.f64 	%fd36, [%rd60];
	add.f64 	%fd37, %fd35, %fd36;
	add.s64 	%rd61, %rd60, %rd13;
	ld.global.f64 	%fd38, [%rd61];
	add.f64 	%fd39, %fd37, %fd38;
	add.s64 	%rd62, %rd61, %rd13;
	ld.global.f64 	%fd40, [%rd62];
	add.f64 	%fd41, %fd39, %fd40;
	add.s64 	%rd63, %rd62, %rd13;
	ld.global.f64 	%fd42, [%rd63];
	add.f64 	%fd43, %fd41, %fd42;
	add.s64 	%rd64, %rd63, %rd13;
	ld.global.f64 	%fd44, [%rd64];
	add.f64 	%fd45, %fd43, %fd44;
	add.s64 	%rd65, %rd64, %rd13;
	ld.global.f64 	%fd46, [%rd65];
	add.f64 	%fd47, %fd45, %fd46;
	add.s64 	%rd66, %rd65, %rd13;
	ld.global.f64 	%fd48, [%rd66];
	add.f64 	%fd49, %fd47, %fd48;
	add.s64 	%rd67, %rd66, %rd13;
	ld.global.f64 	%fd50, [%rd67];
	add.f64 	%fd51, %fd49, %fd50;
	add.s64 	%rd68, %rd67, %rd13;
	ld.global.f64 	%fd52, [%rd68];
	add.f64 	%fd149, %fd51, %fd52;
	add.s64 	%rd241, %rd241, 16;
	add.s64 	%rd69, %rd12, %rd241;
	add.s64 	%rd235, %rd235, %rd14;
	setp.eq.s64 	%p6, %rd69, 1;
	@%p6 bra 	$L__BB0_7;
	bra.uni 	$L__BB0_6;
$L__BB0_7:
	setp.eq.s64 	%p7, %rd7, 0;
	@%p7 bra 	$L__BB0_17;
	setp.lt.u64 	%p8, %rd3, 7;
	@%p8 bra 	$L__BB0_10;
	mul.lo.s64 	%rd70, %rd241, %rd37;
	shl.b64 	%rd71, %rd70, 3;
	add.s64 	%rd72, %rd16, %rd71;
	ld.global.f64 	%fd54, [%rd72];
	add.f64 	%fd55, %fd149, %fd54;
	add.s64 	%rd73, %rd241, 1;
	and.b64  	%rd74, %rd73, 4294967295;
	mul.lo.s64 	%rd75, %rd74, %rd37;
	shl.b64 	%rd76, %rd75, 3;
	add.s64 	%rd77, %rd16, %rd76;
	ld.global.f64 	%fd56, [%rd77];
	add.f64 	%fd57, %fd55, %fd56;
	add.s64 	%rd78, %rd241, 2;
	and.b64  	%rd79, %rd78, 4294967295;
	mul.lo.s64 	%rd80, %rd79, %rd37;
	shl.b64 	%rd81, %rd80, 3;
	add.s64 	%rd82, %rd16, %rd81;
	ld.global.f64 	%fd58, [%rd82];
	add.f64 	%fd59, %fd57, %fd58;
	add.s64 	%rd83, %rd241, 3;
	and.b64  	%rd84, %rd83, 4294967295;
	mul.lo.s64 	%rd85, %rd84, %rd37;
	shl.b64 	%rd86, %rd85, 3;
	add.s64 	%rd87, %rd16, %rd86;
	ld.global.f64 	%fd60, [%rd87];
	add.f64 	%fd61, %fd59, %fd60;
	add.s64 	%rd88, %rd241, 4;
	and.b64  	%rd89, %rd88, 4294967295;
	mul.lo.s64 	%rd90, %rd89, %rd37;
	shl.b64 	%rd91, %rd90, 3;
	add.s64 	%rd92, %rd16, %rd91;
	ld.global.f64 	%fd62, [%rd92];
	add.f64 	%fd63, %fd61, %fd62;
	add.s64 	%rd93, %rd241, 5;
	and.b64  	%rd94, %rd93, 4294967295;
	mul.lo.s64 	%rd95, %rd94, %rd37;
	shl.b64 	%rd96, %rd95, 3;
	add.s64 	%rd97, %rd16, %rd96;
	ld.global.f64 	%fd64, [%rd97];
	add.f64 	%fd65, %fd63, %fd64;
	add.s64 	%rd98, %rd241, 6;
	and.b64  	%rd99, %rd98, 4294967295;
	mul.lo.s64 	%rd100, %rd99, %rd37;
	shl.b64 	%rd101, %rd100, 3;
	add.s64 	%rd102, %rd16, %rd101;
	ld.global.f64 	%fd66, [%rd102];
	add.f64 	%fd67, %fd65, %fd66;
	add.s64 	%rd103, %rd241, 7;
	and.b64  	%rd104, %rd103, 4294967295;
	mul.lo.s64 	%rd105, %rd104, %rd37;
	shl.b64 	%rd106, %rd105, 3;
	add.s64 	%rd107, %rd16, %rd106;
	ld.global.f64 	%fd68, [%rd107];
	add.f64 	%fd149, %fd67, %fd68;
	add.s64 	%rd108, %rd241, 8;
	and.b64  	%rd241, %rd108, 4294967295;
$L__BB0_10:
	setp.eq.s64 	%p9, %rd8, 0;
	@%p9 bra 	$L__BB0_17;
	setp.lt.u64 	%p10, %rd4, 3;
	@%p10 bra 	$L__BB0_13;
	mul.lo.s64 	%rd109, %rd241, %rd37;
	shl.b64 	%rd110, %rd109, 3;
	add.s64 	%rd111, %rd16, %rd110;
	ld.global.f64 	%fd70, [%rd111];
	add.f64 	%fd71, %fd149, %fd70;
	add.s64 	%rd112, %rd241, 1;
	and.b64  	%rd113, %rd112, 4294967295;
	mul.lo.s64 	%rd114, %rd113, %rd37;
	shl.b64 	%rd115, %rd114, 3;
	add.s64 	%rd116, %rd16, %rd115;
	ld.global.f64 	%fd72, [%rd116];
	add.f64 	%fd73, %fd71, %fd72;
	add.s64 	%rd117, %rd241, 2;
	and.b64  	%rd118, %rd117, 4294967295;
	mul.lo.s64 	%rd119, %rd118, %rd37;
	shl.b64 	%rd120, %rd119, 3;
	add.s64 	%rd121, %rd16, %rd120;
	ld.global.f64 	%fd74, [%rd121];
	add.f64 	%fd75, %fd73, %fd74;
	add.s64 	%rd122, %rd241, 3;
	and.b64  	%rd123, %rd122, 4294967295;
	mul.lo.s64 	%rd124, %rd123, %rd37;
	shl.b64 	%rd125, %rd124, 3;
	add.s64 	%rd126, %rd16, %rd125;
	ld.global.f64 	%fd76, [%rd126];
	add.f64 	%fd149, %fd75, %fd76;
	add.s64 	%rd127, %rd241, 4;
	and.b64  	%rd241, %rd127, 4294967295;
$L__BB0_13:
	setp.eq.s64 	%p11, %rd9, 0;
	@%p11 bra 	$L__BB0_17;
	setp.eq.s64 	%p12, %rd9, 1;
	mul.lo.s64 	%rd128, %rd241, %rd37;
	shl.b64 	%rd129, %rd128, 3;
	add.s64 	%rd130, %rd16, %rd129;
	ld.global.f64 	%fd77, [%rd130];
	add.f64 	%fd149, %fd149, %fd77;
	@%p12 bra 	$L__BB0_17;
	setp.eq.s64 	%p13, %rd9, 2;
	add.s64 	%rd131, %rd241, 1;
	and.b64  	%rd132, %rd131, 4294967295;
	mul.lo.s64 	%rd133, %rd132, %rd37;
	shl.b64 	%rd134, %rd133, 3;
	add.s64 	%rd135, %rd16, %rd134;
	ld.global.f64 	%fd78, [%rd135];
	add.f64 	%fd149, %fd149, %fd78;
	@%p13 bra 	$L__BB0_17;
	add.s64 	%rd136, %rd241, 2;
	and.b64  	%rd137, %rd136, 4294967295;
	mul.lo.s64 	%rd138, %rd137, %rd37;
	shl.b64 	%rd139, %rd138, 3;
	add.s64 	%rd140, %rd16, %rd139;
	ld.global.f64 	%fd79, [%rd140];
	add.f64 	%fd149, %fd149, %fd79;
$L__BB0_17:
	setp.lt.u64 	%p14, %rd38, 16;
	div.rn.f64 	%fd17, %fd149, %fd1;
	mov.b64 	%rd239, 0;
	@%p14 bra 	$L__BB0_20;
	mov.b64 	%rd237, 0;
$L__BB0_19:
	.pragma "nounroll";
	mul.lo.s64 	%rd143, %rd237, %rd37;
	shl.b64 	%rd144, %rd143, 3;
	add.s64 	%rd145, %rd16, %rd144;
	ld.global.f64 	%fd80, [%rd145];
	sub.f64 	%fd81, %fd80, %fd17;
	st.global.f64 	[%rd145], %fd81;
	add.s64 	%rd146, %rd145, %rd13;
	ld.global.f64 	%fd82, [%rd146];
	sub.f64 	%fd83, %fd82, %fd17;
	st.global.f64 	[%rd146], %fd83;
	add.s64 	%rd147, %rd146, %rd13;
	ld.global.f64 	%fd84, [%rd147];
	sub.f64 	%fd85, %fd84, %fd17;
	st.global.f64 	[%rd147], %fd85;
	add.s64 	%rd148, %rd147, %rd13;
	ld.global.f64 	%fd86, [%rd148];
	sub.f64 	%fd87, %fd86, %fd17;
	st.global.f64 	[%rd148], %fd87;
	add.s64 	%rd149, %rd148, %rd13;
	ld.global.f64 	%fd88, [%rd149];
	sub.f64 	%fd89, %fd88, %fd17;
	st.global.f64 	[%rd149], %fd89;
	add.s64 	%rd150, %rd149, %rd13;
	ld.global.f64 	%fd90, [%rd150];
	sub.f64 	%fd91, %fd90, %fd17;
	st.global.f64 	[%rd150], %fd91;
	add.s64 	%rd151, %rd150, %rd13;
	ld.global.f64 	%fd92, [%rd151];
	sub.f64 	%fd93, %fd92, %fd17;
	st.global.f64 	[%rd151], %fd93;
	add.s64 	%rd152, %rd151, %rd13;
	ld.global.f64 	%fd94, [%rd152];
	sub.f64 	%fd95, %fd94, %fd17;
	st.global.f64 	[%rd152], %fd95;
	add.s64 	%rd153, %rd152, %rd13;
	ld.global.f64 	%fd96, [%rd153];
	sub.f64 	%fd97, %fd96, %fd17;
	st.global.f64 	[%rd153], %fd97;
	add.s64 	%rd154, %rd153, %rd13;
	ld.global.f64 	%fd98, [%rd154];
	sub.f64 	%fd99, %fd98, %fd17;
	st.global.f64 	[%rd154], %fd99;
	add.s64 	%rd155, %rd154, %rd13;
	ld.global.f64 	%fd100, [%rd155];
	sub.f64 	%fd101, %fd100, %fd17;
	st.global.f64 	[%rd155], %fd101;
	add.s64 	%rd156, %rd155, %rd13;
	ld.global.f64 	%fd102, [%rd156];
	sub.f64 	%fd103, %fd102, %fd17;
	st.global.f64 	[%rd156], %fd103;
	add.s64 	%rd157, %rd156, %rd13;
	ld.global.f64 	%fd104, [%rd157];
	sub.f64 	%fd105, %fd104, %fd17;
	st.global.f64 	[%rd157], %fd105;
	add.s64 	%rd158, %rd157, %rd13;
	ld.global.f64 	%fd106, [%rd158];
	sub.f64 	%fd107, %fd106, %fd17;
	st.global.f64 	[%rd158], %fd107;
	add.s64 	%rd159, %rd158, %rd13;
	ld.global.f64 	%fd108, [%rd159];
	sub.f64 	%fd109, %fd108, %fd17;
	st.global.f64 	[%rd159], %fd109;
	add.s64 	%rd160, %rd159, %rd13;
	ld.global.f64 	%fd110, [%rd160];
	sub.f64 	%fd111, %fd110, %fd17;
	st.global.f64 	[%rd160], %fd111;
	add.s64 	%rd237, %rd237, 16;
	setp.ne.s64 	%p15, %rd237, %rd10;
	mov.u64 	%rd239, %rd10;
	@%p15 bra 	$L__BB0_19;
$L__BB0_20:
	setp.eq.s64 	%p16, %rd5, 0;
	@%p16 bra 	$L__BB0_30;
	add.s64 	%rd161, %rd5, -1;
	setp.lt.u64 	%p17, %rd161, 7;
	@%p17 bra 	$L__BB0_23;
	mul.lo.s64 	%rd162, %rd239, %rd37;
	shl.b64 	%rd163, %rd162, 3;
	add.s64 	%rd164, %rd16, %rd163;
	ld.global.f64 	%fd112, [%rd164];
	sub.f64 	%fd113, %fd112, %fd17;
	st.global.f64 	[%rd164], %fd113;
	add.s64 	%rd165, %rd239, 1;
	and.b64  	%rd166, %rd165, 4294967295;
	mul.lo.s64 	%rd167, %rd166, %rd37;
	shl.b64 	%rd168, %rd167, 3;
	add.s64 	%rd169, %rd16, %rd168;
	ld.global.f64 	%fd114, [%rd169];
	sub.f64 	%fd115, %fd114, %fd17;
	st.global.f64 	[%rd169], %fd115;
	add.s64 	%rd170, %rd239, 2;
	and.b64  	%rd171, %rd170, 4294967295;
	mul.lo.s64 	%rd172, %rd171, %rd37;
	shl.b64 	%rd173, %rd172, 3;
	add.s64 	%rd174, %rd16, %rd173;
	ld.global.f64 	%fd116, [%rd174];
	sub.f64 	%fd117, %fd116, %fd17;
	st.global.f64 	[%rd174], %fd117;
	add.s64 	%rd175, %rd239, 3;
	and.b64  	%rd176, %rd175, 4294967295;
	mul.lo.s64 	%rd177, %rd176, %rd37;
	shl.b64 	%rd178, %rd177, 3;
	add.s64 	%rd179, %rd16, %rd178;
	ld.global.f64 	%fd118, [%rd179];
	sub.f64 	%fd119, %fd118, %fd17;
	st.global.f64 	[%rd179], %fd119;
	add.s64 	%rd180, %rd239, 4;
	and.b64  	%rd181, %rd180, 4294967295;
	mul.lo.s64 	%rd182, %rd181, %rd37;
	shl.b64 	%rd183, %rd182, 3;
	add.s64 	%rd184, %rd16, %rd183;
	ld.global.f64 	%fd120, [%rd184];
	sub.f64 	%fd121, %fd120, %fd17;
	st.global.f64 	[%rd184], %fd121;
	add.s64 	%rd185, %rd239, 5;
	and.b64  	%rd186, %rd185, 4294967295;
	mul.lo.s64 	%rd187, %rd186, %rd37;
	shl.b64 	%rd188, %rd187, 3;
	add.s64 	%rd189, %rd16, %rd188;
	ld.global.f64 	%fd122, [%rd189];
	sub.f64 	%fd123, %fd122, %fd17;
	st.global.f64 	[%rd189], %fd123;
	add.s64 	%rd190, %rd239, 6;
	and.b64  	%rd191, %rd190, 4294967295;
	mul.lo.s64 	%rd192, %rd191, %rd37;
	shl.b64 	%rd193, %rd192, 3;
	add.s64 	%rd194, %rd16, %rd193;
	ld.global.f64 	%fd124, [%rd194];
	sub.f64 	%fd125, %fd124, %fd17;
	st.global.f64 	[%rd194], %fd125;
	add.s64 	%rd195, %rd239, 7;
	and.b64  	%rd196, %rd195, 4294967295;
	mul.lo.s64 	%rd197, %rd196, %rd37;
	shl.b64 	%rd198, %rd197, 3;
	add.s64 	%rd199, %rd16, %rd198;
	ld.global.f64 	%fd126, [%rd199];
	sub.f64 	%fd127, %fd126, %fd17;
	st.global.f64 	[%rd199], %fd127;
	add.s64 	%rd200, %rd239, 8;
	and.b64  	%rd239, %rd200, 4294967295;
$L__BB0_23:
	setp.eq.s64 	%p18, %rd6, 0;
	@%p18 bra 	$L__BB0_30;
	add.s64 	%rd201, %rd6, -1;
	setp.lt.u64 	%p19, %rd201, 3;
	@%p19 bra 	$L__BB0_26;
	mul.lo.s64 	%rd202, %rd239, %rd37;
	shl.b64 	%rd203, %rd202, 3;
	add.s64 	%rd204, %rd16, %rd203;
	ld.global.f64 	%fd128, [%rd204];
	sub.f64 	%fd129, %fd128, %fd17;
	st.global.f64 	[%rd204], %fd129;
	add.s64 	%rd205, %rd239, 1;
	and.b64  	%rd206, %rd205, 4294967295;
	mul.lo.s64 	%rd207, %rd206, %rd37;
	shl.b64 	%rd208, %rd207, 3;
	add.s64 	%rd209, %rd16, %rd208;
	ld.global.f64 	%fd130, [%rd209];
	sub.f64 	%fd131, %fd130, %fd17;
	st.global.f64 	[%rd209], %fd131;
	add.s64 	%rd210, %rd239, 2;
	and.b64  	%rd211, %rd210, 4294967295;
	mul.lo.s64 	%rd212, %rd211, %rd37;
	shl.b64 	%rd213, %rd212, 3;
	add.s64 	%rd214, %rd16, %rd213;
	ld.global.f64 	%fd132, [%rd214];
	sub.f64 	%fd133, %fd132, %fd17;
	st.global.f64 	[%rd214], %fd133;
	add.s64 	%rd215, %rd239, 3;
	and.b64  	%rd216, %rd215, 4294967295;
	mul.lo.s64 	%rd217, %rd216, %rd37;
	shl.b64 	%rd218, %rd217, 3;
	add.s64 	%rd219, %rd16, %rd218;
	ld.global.f64 	%fd134, [%rd219];
	sub.f64 	%fd135, %fd134, %fd17;
	st.global.f64 	[%rd219], %fd135;
	add.s64 	%rd220, %rd239, 4;
	and.b64  	%rd239, %rd220, 4294967295;
$L__BB0_26:
	setp.eq.s64 	%p20, %rd11, 0;
	@%p20 bra 	$L__BB0_30;
	setp.eq.s64 	%p21, %rd11, 1;
	mul.lo.s64 	%rd221, %rd239, %rd37;
	shl.b64 	%rd222, %rd221, 3;
	add.s64 	%rd223, %rd16, %rd222;
	ld.global.f64 	%fd136, [%rd223];
	sub.f64 	%fd137, %fd136, %fd17;
	st.global.f64 	[%rd223], %fd137;
	@%p21 bra 	$L__BB0_30;
	setp.eq.s64 	%p22, %rd11, 2;
	add.s64 	%rd224, %rd239, 1;
	and.b64  	%rd225, %rd224, 4294967295;
	mul.lo.s64 	%rd226, %rd225, %rd37;
	shl.b64 	%rd227, %rd226, 3;
	add.s64 	%rd228, %rd16, %rd227;
	ld.global.f64 	%fd138, [%rd228];
	sub.f64 	%fd139, %fd138, %fd17;
	st.global.f64 	[%rd228], %fd139;
	@%p22 bra 	$L__BB0_30;
	add.s64 	%rd229, %rd239, 2;
	and.b64  	%rd230, %rd229, 4294967295;
	mul.lo.s64 	%rd231, %rd230, %rd37;
	shl.b64 	%rd232, %rd231, 3;
	add.s64 	%rd233, %rd16, %rd232;
	ld.global.f64 	%fd140, [%rd233];
	sub.f64 	%fd141, %fd140, %fd17;
	st.global.f64 	[%rd233], %fd141;
$L__BB0_30:
	add.s32 	%r11, %r11, %r2;
	cvt.s64.s32 	%rd234, %r11;
	setp.gt.u64 	%p23, %rd37, %rd234;
	@%p23 bra 	$L__BB0_4;
	bra.uni 	$L__BB0_32;
$L__BB0_31:
	shl.b64 	%rd40, %rd234, 3;
	add.s64 	%rd41, %rd1, %rd40;
	ld.global.f64 	%fd18, [%rd41];
	div.rn.f64 	%fd19, %fd18, %fd1;
	sub.f64 	%fd20, %fd18, %fd19;
	st.global.f64 	[%rd41], %fd20;
	add.s32 	%r11, %r11, %r2;
	cvt.s64.s32 	%rd234, %r11;
	setp.gt.u64 	%p4, %rd37, %rd234;
	@%p4 bra 	$L__BB0_31;
$L__BB0_32:
	ret;

}
	// .globl	_Z9somethingPdS_S_mm
.visible .entry _Z9somethingPdS_S_mm(
	.param .u64 .ptr .align 1 _Z9somethingPdS_S_mm_param_0,
	.param .u64 .ptr .align 1 _Z9somethingPdS_S_mm_param_1,
	.param .u64 .ptr .align 1 _Z9somethingPdS_S_mm_param_2,
	.param .u64 _Z9somethingPdS_S_mm_param_3,
	.param .u64 _Z9somethingPdS_S_mm_param_4
)
{
	.reg .b32 	%r<9>;
	.reg .b64 	%rd<10>;

	ld.param.u64 	%rd1, [_Z9somethingPdS_S_mm_param_2];
	ld.param.u64 	%rd2, [_Z9somethingPdS_S_mm_param_4];
	cvta.to.global.u64 	%rd3, %rd1;
	mov.u32 	%r1, %tid.x;
	mov.u32 	%r2, %ctaid.x;
	mov.u32 	%r3, %ntid.x;
	mad.lo.s32 	%r4, %r2, %r3, %r1;
	mov.u32 	%r5, %tid.y;
	mov.u32 	%r6, %ctaid.y;
	mov.u32 	%r7, %ntid.y;
	mad.lo.s32 	%r8, %r6, %r7, %r5;
	cvt.u64.u32 	%rd4, %r8;
	cvt.s64.s32 	%rd5, %r4;
	mad.lo.s64 	%rd6, %rd2, %rd4, %rd5;
	shl.b64 	%rd7, %rd6, 3;
	add.s64 	%rd8, %rd3, %rd7;
	mov.b64 	%rd9, -4593249407452839936;
	st.global.u64 	[%rd8], %rd9;
	ret;

}
	// .globl	_Z10matrix_mulPdS_S_mmm
.visible .entry _Z10matrix_mulPdS_S_mmm(
	.param .u64 .ptr .align 1 _Z10matrix_mulPdS_S_mmm_param_0,
	.param .u64 .ptr .align 1 _Z10matrix_mulPdS_S_mmm_param_1,
	.param .u64 .ptr .align 1 _Z10matrix_mulPdS_S_mmm_param_2,
	.param .u64 _Z10matrix_mulPdS_S_mmm_param_3,
	.param .u64 _Z10matrix_mulPdS_S_mmm_param_4,
	.param .u64 _Z10matrix_mulPdS_S_mmm_param_5
)
{
	.reg .pred 	%p<17>;
	.reg .b32 	%r<21>;
	.reg .b64 	%rd<123>;
	.reg .b64 	%fd<67>;

	ld.param.u64 	%rd36, [_Z10matrix_mulPdS_S_mmm_param_0];
	ld.param.u64 	%rd37, [_Z10matrix_mulPdS_S_mmm_param_1];
	ld.param.u64 	%rd38, [_Z10matrix_mulPdS_S_mmm_param_2];
	ld.param.u64 	%rd33, [_Z10matrix_mulPdS_S_mmm_param_3];
	ld.param.u64 	%rd34, [_Z10matrix_mulPdS_S_mmm_param_4];
	ld.param.u64 	%rd35, [_Z10matrix_mulPdS_S_mmm_param_5];
	cvta.to.global.u64 	%rd1, %rd37;
	cvta.to.global.u64 	%rd2, %rd36;
	cvta.to.global.u64 	%rd3, %rd38;
	mov.u32 	%r8, %tid.x;
	mov.u32 	%r9, %ctaid.x;
	mov.u32 	%r10, %ntid.x;
	mad.lo.s32 	%r1, %r9, %r10, %r8;
	mov.u32 	%r11, %tid.y;
	mov.u32 	%r12, %ctaid.y;
	mov.u32 	%r13, %ntid.y;
	mad.lo.s32 	%r14, %r12, %r13, %r11;
	mov.u32 	%r2, %nctaid.x;
	mov.u32 	%r3, %nctaid.y;
	cvt.u64.u32 	%rd113, %r14;
	setp.le.u64 	%p1, %rd33, %rd113;
	@%p1 bra 	$L__BB2_22;
	cvt.s64.s32 	%rd5, %r1;
	setp.ne.s64 	%p2, %rd35, 0;
	@%p2 bra 	$L__BB2_6;
$L__BB2_2:
	setp.gt.u64 	%p14, %rd34, %rd5;
	@%p14 bra 	$L__BB2_4;
$L__BB2_3:
	cvt.u32.u64 	%r17, %rd113;
	add.s32 	%r18, %r3, %r17;
	cvt.u64.u32 	%rd113, %r18;
	setp.gt.u64 	%p16, %rd33, %rd113;
	@%p16 bra 	$L__BB2_2;
	bra.uni 	$L__BB2_22;
$L__BB2_4:
	mul.lo.s64 	%rd8, %rd113, %rd34;
	mov.u64 	%rd114, %rd5;
	mov.u32 	%r19, %r1;
$L__BB2_5:
	add.s64 	%rd109, %rd114, %rd8;
	shl.b64 	%rd110, %rd109, 3;
	add.s64 	%rd111, %rd3, %rd110;
	mov.b64 	%rd112, 0;
	st.global.u64 	[%rd111], %rd112;
	add.s32 	%r19, %r19, %r2;
	cvt.s64.s32 	%rd114, %r19;
	setp.gt.u64 	%p15, %rd34, %rd114;
	@%p15 bra 	$L__BB2_5;
	bra.uni 	$L__BB2_3;
$L__BB2_6:
	and.b64  	%rd11, %rd35, 7;
	and.b64  	%rd12, %rd35, -8;
	shl.b64 	%rd13, %rd34, 6;
	shl.b64 	%rd14, %rd34, 3;
$L__BB2_7:
	setp.le.u64 	%p3, %rd34, %rd5;
	@%p3 bra 	$L__BB2_21;
	mul.lo.s64 	%rd16, %rd113, %rd35;
	mov.u64 	%rd116, %rd5;
	mov.u32 	%r20, %r1;
$L__BB2_9:
	setp.lt.u64 	%p4, %rd35, 8;
	mov.f64 	%fd66, 0d0000000000000000;
	mov.b64 	%rd121, 0;
	@%p4 bra 	$L__BB2_12;
	mul.lo.s64 	%rd40, %rd35, %rd113;
	shl.b64 	%rd41, %rd40, 3;
	add.s64 	%rd42, %rd2, %rd41;
	add.s64 	%rd117, %rd42, 32;
	shl.b64 	%rd43, %rd116, 3;
	add.s64 	%rd118, %rd1, %rd43;
	mov.f64 	%fd66, 0d0000000000000000;
	mov.u64 	%rd119, %rd12;
$L__BB2_11:
	.pragma "nounroll";
	ld.global.f64 	%fd16, [%rd117+-32];
	ld.global.f64 	%fd17, [%rd118];
	fma.rn.f64 	%fd18, %fd16, %fd17, %fd66;
	ld.global.f64 	%fd19, [%rd117+-24];
	add.s64 	%rd44, %rd118, %rd14;
	ld.global.f64 	%fd20, [%rd44];
	fma.rn.f64 	%fd21, %fd19, %fd20, %fd18;
	ld.global.f64 	%fd22, [%rd117+-16];
	add.s64 	%rd45, %rd44, %rd14;
	ld.global.f64 	%fd23, [%rd45];
	fma.rn.f64 	%fd24, %fd22, %fd23, %fd21;
	ld.global.f64 	%fd25, [%rd117+-8];
	add.s64 	%rd46, %rd45, %rd14;
	ld.global.f64 	%fd26, [%rd46];
	fma.rn.f64 	%fd27, %fd25, %fd26, %fd24;
	ld.global.f64 	%fd28, [%rd117];
	add.s64 	%rd47, %rd46, %rd14;
	ld.global.f64 	%fd29, [%rd47];
	fma.rn.f64 	%fd30, %fd28, %fd29, %fd27;
	ld.global.f64 	%fd31, [%rd117+8];
	add.s64 	%rd48, %rd47, %rd14;
	ld.global.f64 	%fd32, [%rd48];
	fma.rn.f64 	%fd33, %fd31, %fd32, %fd30;
	ld.global.f64 	%fd34, [%rd117+16];
	add.s64 	%rd49, %rd48, %rd14;
	ld.global.f64 	%fd35, [%rd49];
	fma.rn.f64 	%fd36, %fd34, %fd35, %fd33;
	ld.global.f64 	%fd37, [%rd117+24];
	add.s64 	%rd50, %rd49, %rd14;
	ld.global.f64 	%fd38, [%rd50];
	fma.rn.f64 	%fd66, %fd37, %fd38, %fd36;
	add.s64 	%rd119, %rd119, -8;
	add.s64 	%rd118, %rd118, %rd13;
	add.s64 	%rd117, %rd117, 64;
	setp.ne.s64 	%p5, %rd119, 0;
	mov.u64 	%rd121, %rd12;
	@%p5 bra 	$L__BB2_11;
$L__BB2_12:
	setp.eq.s64 	%p6, %rd11, 0;
	@%p6 bra 	$L__BB2_20;
	add.s64 	%rd51, %rd11, -1;
	setp.lt.u64 	%p7, %rd51, 3;
	@%p7 bra 	$L__BB2_15;
	add.s64 	%rd52, %rd121, %rd16;
	shl.b64 	%rd53, %rd52, 3;
	add.s64 	%rd54, %rd2, %rd53;
	ld.global.f64 	%fd40, [%rd54];
	mad.lo.s64 	%rd55, %rd121, %rd34, %rd116;
	shl.b64 	%rd56, %rd55, 3;
	add.s64 	%rd57, %rd1, %rd56;
	ld.global.f64 	%fd41, [%rd57];
	fma.rn.f64 	%fd42, %fd40, %fd41, %fd66;
	add.s64 	%rd58, %rd121, 1;
	and.b64  	%rd59, %rd58, 4294967295;
	add.s64 	%rd60, %rd59, %rd16;
	shl.b64 	%rd61, %rd60, 3;
	add.s64 	%rd62, %rd2, %rd61;
	ld.global.f64 	%fd43, [%rd62];
	mad.lo.s64 	%rd63, %rd59, %rd34, %rd116;
	shl.b64 	%rd64, %rd63, 3;
	add.s64 	%rd65, %rd1, %rd64;
	ld.global.f64 	%fd44, [%rd65];
	fma.rn.f64 	%fd45, %fd43, %fd44, %fd42;
	add.s64 	%rd66, %rd121, 2;
	and.b64  	%rd67, %rd66, 4294967295;
	add.s64 	%rd68, %rd67, %rd16;
	shl.b64 	%rd69, %rd68, 3;
	add.s64 	%rd70, %rd2, %rd69;
	ld.global.f64 	%fd46, [%rd70];
	mad.lo.s64 	%rd71, %rd67, %rd34, %rd116;
	shl.b64 	%rd72, %rd71, 3;
	add.s64 	%rd73, %rd1, %rd72;
	ld.global.f64 	%fd47, [%rd73];
	fma.rn.f64 	%fd48, %fd46, %fd47, %fd45;
	add.s64 	%rd74, %rd121, 3;
	and.b64  	%rd75, %rd74, 4294967295;
	add.s64 	%rd76, %rd75, %rd16;
	shl.b64 	%rd77, %rd76, 3;
	add.s64 	%rd78, %rd2, %rd77;
	ld.global.f64 	%fd49, [%rd78];
	mad.lo.s64 	%rd79, %rd75, %rd34, %rd116;
	shl.b64 	%rd80, %rd79, 3;
	add.s64 	%rd81, %rd1, %rd80;
	ld.global.f64 	%fd50, [%rd81];
	fma.rn.f64 	%fd66, %fd49, %fd50, %fd48;
	add.s64 	%rd82, %rd121, 4;
	and.b64  	%rd121, %rd82, 4294967295;
$L__BB2_15:
	and.b64  	%rd83, %rd35, 3;
	setp.eq.s64 	%p8, %rd83, 0;
	@%p8 bra 	$L__BB2_20;
	setp.eq.s64 	%p9, %rd83, 1;
	@%p9 bra 	$L__BB2_18;
	add.s64 	%rd84, %rd121, %rd16;
	shl.b64 	%rd85, %rd84, 3;
	add.s64 	%rd86, %rd2, %rd85;
	ld.global.f64 	%fd52, [%rd86];
	mad.lo.s64 	%rd87, %rd121, %rd34, %rd116;
	shl.b64 	%rd88, %rd87, 3;
	add.s64 	%rd89, %rd1, %rd88;
	ld.global.f64 	%fd53, [%rd89];
	fma.rn.f64 	%fd54, %fd52, %fd53, %fd66;
	add.s64 	%rd90, %rd121, 1;
	and.b64  	%rd91, %rd90, 4294967295;
	add.s64 	%rd92, %rd91, %rd16;
	shl.b64 	%rd93, %rd92, 3;
	add.s64 	%rd94, %rd2, %rd93;
	ld.global.f64 	%fd55, [%rd94];
	mad.lo.s64 	%rd95, %rd91, %rd34, %rd116;
	shl.b64 	%rd96, %rd95, 3;
	add.s64 	%rd97, %rd1, %rd96;
	ld.global.f64 	%fd56, [%rd97];
	fma.rn.f64 	%fd66, %fd55, %fd56, %fd54;
	add.s64 	%rd98, %rd121, 2;
	and.b64  	%rd121, %rd98, 4294967295;
$L__BB2_18:
	and.b64  	%rd99, %rd35, 1;
	setp.eq.b64 	%p10, %rd99, 1;
	not.pred 	%p11, %p10;
	@%p11 bra 	$L__BB2_20;
	add.s64 	%rd100, %rd121, %rd16;
	shl.b64 	%rd101, %rd100, 3;
	add.s64 	%rd102, %rd2, %rd101;
	ld.global.f64 	%fd57, [%rd102];
	mad.lo.s64 	%rd103, %rd121, %rd34, %rd116;
	shl.b64 	%rd104, %rd103, 3;
	add.s64 	%rd105, %rd1, %rd104;
	ld.global.f64 	%fd58, [%rd105];
	fma.rn.f64 	%fd66, %fd57, %fd58, %fd66;
$L__BB2_20:
	mad.lo.s64 	%rd106, %rd113, %rd34, %rd116;
	shl.b64 	%rd107, %rd106, 3;
	add.s64 	%rd108, %rd3, %rd107;
	st.global.f64 	[%rd108], %fd66;
	add.s32 	%r20, %r20, %r2;
	cvt.s64.s32 	%rd116, %r20;
	setp.gt.u64 	%p12, %rd34, %rd116;
	@%p12 bra 	$L__BB2_9;
$L__BB2_21:
	cvt.u32.u64 	%r15, %rd113;
	add.s32 	%r16, %r3, %r15;
	cvt.u64.u32 	%rd113, %r16;
	setp.gt.u64 	%p13, %rd33, %rd113;
	@%p13 bra 	$L__BB2_7;
$L__BB2_22:
	ret;

}
	// .globl	_Z16matrix_transposePdS_mm
.visible .entry _Z16matrix_transposePdS_mm(
	.param .u64 .ptr .align 1 _Z16matrix_transposePdS_mm_param_0,
	.param .u64 .ptr .align 1 _Z16matrix_transposePdS_mm_param_1,
	.param .u64 _Z16matrix_transposePdS_mm_param_2,
	.param .u64 _Z16matrix_transposePdS_mm_param_3
)
{
	.reg .pred 	%p<11>;
	.reg .b32 	%r<22>;
	.reg .b64 	%rd<81>;
	.reg .b64 	%fd<8>;

	ld.param.u64 	%rd26, [_Z16matrix_transposePdS_mm_param_0];
	ld.param.u64 	%rd27, [_Z16matrix_transposePdS_mm_param_1];
	ld.param.u64 	%rd24, [_Z16matrix_transposePdS_mm_param_2];
	ld.param.u64 	%rd25, [_Z16matrix_transposePdS_mm_param_3];
	cvta.to.global.u64 	%rd1, %rd27;
	cvta.to.global.u64 	%rd2, %rd26;
	mov.u32 	%r2, %ctaid.x;
	mov.u32 	%r1, %ntid.x;
	cvt.u64.u32 	%rd78, %r2;
	setp.le.u64 	%p1, %rd24, %rd78;
	@%p1 bra 	$L__BB3_13;
	mov.u32 	%r3, %tid.x;
	cvt.u64.u32 	%rd4, %r3;
	cvt.u64.u32 	%rd5, %r1;
	add.s64 	%rd28, %rd4, %rd5;
	max.u64 	%rd29, %rd25, %rd28;
	setp.lt.u64 	%p2, %rd28, %rd25;
	selp.u64 	%rd6, 1, 0, %p2;
	add.s64 	%rd30, %rd28, %rd6;
	sub.s64 	%rd7, %rd29, %rd30;
	and.b64  	%rd31, %rd7, -4294967296;
	setp.ne.s64 	%p3, %rd31, 0;
	@%p3 bra 	$L__BB3_3;
	cvt.u32.u64 	%r4, %rd5;
	cvt.u32.u64 	%r5, %rd7;
	div.u32 	%r6, %r5, %r4;
	cvt.u64.u32 	%rd77, %r6;
	bra.uni 	$L__BB3_4;
$L__BB3_3:
	div.u64 	%rd77, %rd7, %rd5;
$L__BB3_4:
	cvt.u32.u64 	%r7, %rd4;
	add.s64 	%rd11, %rd77, %rd6;
	mul.lo.s64 	%rd12, %rd24, %rd4;
	add.s32 	%r8, %r7, %r1;
	cvt.u64.u32 	%rd13, %r8;
	mul.lo.s64 	%rd14, %rd24, %rd13;
	add.s32 	%r9, %r8, %r1;
	cvt.u64.u32 	%rd15, %r9;
	mul.lo.s64 	%rd16, %rd24, %rd15;
	add.s32 	%r13, %r9, %r1;
	mov.u32 	%r20, %nctaid.x;
$L__BB3_5:
	setp.le.u64 	%p4, %rd25, %rd4;
	@%p4 bra 	$L__BB3_12;
	and.b64  	%rd32, %rd11, 3;
	setp.eq.s64 	%p5, %rd32, 3;
	mul.lo.s64 	%rd18, %rd78, %rd25;
	mov.u64 	%rd79, %rd4;
	@%p5 bra 	$L__BB3_10;
	setp.eq.s64 	%p6, %rd32, 0;
	add.s64 	%rd34, %rd18, %rd4;
	shl.b64 	%rd35, %rd34, 3;
	add.s64 	%rd36, %rd2, %rd35;
	ld.global.f64 	%fd1, [%rd36];
	add.s64 	%rd37, %rd12, %rd78;
	shl.b64 	%rd38, %rd37, 3;
	add.s64 	%rd39, %rd1, %rd38;
	st.global.f64 	[%rd39], %fd1;
	mov.u64 	%rd79, %rd13;
	@%p6 bra 	$L__BB3_10;
	setp.eq.s64 	%p7, %rd32, 1;
	add.s64 	%rd41, %rd18, %rd13;
	shl.b64 	%rd42, %rd41, 3;
	add.s64 	%rd43, %rd2, %rd42;
	ld.global.f64 	%fd2, [%rd43];
	add.s64 	%rd44, %rd14, %rd78;
	shl.b64 	%rd45, %rd44, 3;
	add.s64 	%rd46, %rd1, %rd45;
	st.global.f64 	[%rd46], %fd2;
	mov.u64 	%rd79, %rd15;
	@%p7 bra 	$L__BB3_10;
	cvt.u64.u32 	%rd79, %r13;
	add.s64 	%rd47, %rd18, %rd15;
	shl.b64 	%rd48, %rd47, 3;
	add.s64 	%rd49, %rd2, %rd48;
	ld.global.f64 	%fd3, [%rd49];
	add.s64 	%rd50, %rd16, %rd78;
	shl.b64 	%rd51, %rd50, 3;
	add.s64 	%rd52, %rd1, %rd51;
	st.global.f64 	[%rd52], %fd3;
$L__BB3_10:
	setp.lt.u64 	%p8, %rd11, 3;
	@%p8 bra 	$L__BB3_12;
$L__BB3_11:
	cvt.u32.u64 	%r14, %rd79;
	add.s64 	%rd53, %rd79, %rd18;
	shl.b64 	%rd54, %rd53, 3;
	add.s64 	%rd55, %rd2, %rd54;
	ld.global.f64 	%fd4, [%rd55];
	mad.lo.s64 	%rd56, %rd79, %rd24, %rd78;
	shl.b64 	%rd57, %rd56, 3;
	add.s64 	%rd58, %rd1, %rd57;
	st.global.f64 	[%rd58], %fd4;
	add.s32 	%r15, %r1, %r14;
	cvt.u64.u32 	%rd59, %r15;
	shl.b64 	%rd60, %rd5, 3;
	add.s64 	%rd61, %rd55, %rd60;
	ld.global.f64 	%fd5, [%rd61];
	mad.lo.s64 	%rd62, %rd24, %rd59, %rd78;
	shl.b64 	%rd63, %rd62, 3;
	add.s64 	%rd64, %rd1, %rd63;
	st.global.f64 	[%rd64], %fd5;
	add.s32 	%r16, %r15, %r1;
	cvt.u64.u32 	%rd65, %r16;
	add.s64 	%rd66, %rd61, %rd60;
	ld.global.f64 	%fd6, [%rd66];
	mad.lo.s64 	%rd67, %rd24, %rd65, %rd78;
	shl.b64 	%rd68, %rd67, 3;
	add.s64 	%rd69, %rd1, %rd68;
	st.global.f64 	[%rd69], %fd6;
	add.s32 	%r17, %r16, %r1;
	cvt.u64.u32 	%rd70, %r17;
	add.s64 	%rd71, %rd18, %rd70;
	shl.b64 	%rd72, %rd71, 3;
	add.s64 	%rd73, %rd2, %rd72;
	ld.global.f64 	%fd7, [%rd73];
	mad.lo.s64 	%rd74, %rd24, %rd70, %rd78;
	shl.b64 	%rd75, %rd74, 3;
	add.s64 	%rd76, %rd1, %rd75;
	st.global.f64 	[%rd76], %fd7;
	add.s32 	%r18, %r17, %r1;
	cvt.u64.u32 	%rd79, %r18;
	setp.gt.u64 	%p9, %rd25, %rd79;
	@%p9 bra 	$L__BB3_11;
$L__BB3_12:
	cvt.u32.u64 	%r19, %rd78;
	add.s32 	%r21, %r20, %r19;
	cvt.u64.u32 	%rd78, %r21;
	setp.gt.u64 	%p10, %rd24, %rd78;
	@%p10 bra 	$L__BB3_5;
$L__BB3_13:
	ret;

}


// ===== COMPILED SASS (sm_100) =====

	.target	sm_100

	.elftype	@"ET_EXEC"


//--------------------- .note.nv.tkinfo           --------------------------
	.section	.note.nv.tkinfo,"",@"SHT_NOTE"
	.sectionflags	@"SHF_NOTE_NV_TKINFO"
	.tkinfo
        /*0018*/ 	.word	0x00000002
        /*0030*/ 	.string	""
        /*0030*/ 	.string	"ptxas"
        /*0030*/ 	.string	"Cuda compilation tools, release 13.0, V13.0.88"
        /*0030*/ 	.string	"Build cuda_13.0.r13.0/compiler.36424714_0"
        /*0030*/ 	.string	"-arch sm_100 -m 64 "



//--------------------- .note.nv.cuinfo           --------------------------
	.section	.note.nv.cuinfo,"",@"SHT_NOTE"
	.sectionflags	@"SHF_NOTE_NV_CUINFO"
        /*0018*/ 	.short	0x0002
        /*001a*/ 	.short	0x0064
        /*001c*/ 	.short	0x0082
	.zero		2


//--------------------- .nv.info                  --------------------------
	.section	.nv.info,"",@"SHT_CUDA_INFO"
	.align	4


	//----- nvinfo : EIATTR_REGCOUNT
	.align		4
        /*0000*/ 	.byte	0x04, 0x2f
        /*0002*/ 	.short	(.L_1 - .L_0)
	.align		4
.L_0:
        /*0004*/ 	.word	index@(_Z27col_average_distance_matrixPdmm)
        /*0008*/ 	.word	0x00000020


	//----- nvinfo : EIATTR_FRAME_SIZE
	.align		4
.L_1:
        /*000c*/ 	.byte	0x04, 0x11
        /*000e*/ 	.short	(.L_3 - .L_2)
	.align		4
.L_2:
        /*0010*/ 	.word	index@($__internal_1_$__cuda_sm20_div_rn_f64_full)
        /*0014*/ 	.word	0x00000000


	//----- nvinfo : EIATTR_FRAME_SIZE
	.align		4
.L_3:
        /*0018*/ 	.byte	0x04, 0x11
        /*001a*/ 	.short	(.L_5 - .L_4)
	.align		4
.L_4:
        /*001c*/ 	.word	index@(_Z27col_average_distance_matrixPdmm)
        /*0020*/ 	.word	0x00000000


	//----- nvinfo : EIATTR_REGCOUNT
	.align		4
.L_5:
        /*0024*/ 	.byte	0x04, 0x2f
        /*0026*/ 	.short	(.L_7 - .L_6)
	.align		4
.L_6:
        /*0028*/ 	.word	index@(_Z9somethingPdS_S_mm)
        /*002c*/ 	.word	0x00000008


	//----- nvinfo : EIATTR_FRAME_SIZE
	.align		4
.L_7:
        /*0030*/ 	.byte	0x04, 0x11
        /*0032*/ 	.short	(.L_9 - .L_8)
	.align		4
.L_8:
        /*0034*/ 	.word	index@(_Z9somethingPdS_S_mm)
        /*0038*/ 	.word	0x00000000


	//----- nvinfo : EIATTR_REGCOUNT
	.align		4
.L_9:
        /*003c*/ 	.byte	0x04, 0x2f
        /*003e*/ 	.short	(.L_11 - .L_10)
	.align		4
.L_10:
        /*0040*/ 	.word	index@(_Z10matrix_mulPdS_S_mmm)
        /*0044*/ 	.word	0x00000020


	//----- nvinfo : EIATTR_FRAME_SIZE
	.align		4
.L_11:
        /*0048*/ 	.byte	0x04, 0x11
        /*004a*/ 	.short	(.L_13 - .L_12)
	.align		4
.L_12:
        /*004c*/ 	.word	index@(_Z10matrix_mulPdS_S_mmm)
        /*0050*/ 	.word	0x00000000


	//----- nvinfo : EIATTR_REGCOUNT
	.align		4
.L_13:
        /*0054*/ 	.byte	0x04, 0x2f
        /*0056*/ 	.short	(.L_15 - .L_14)
	.align		4
.L_14:
        /*0058*/ 	.word	index@(_Z16matrix_transposePdS_mm)
        /*005c*/ 	.word	0x00000020


	//----- nvinfo : EIATTR_FRAME_SIZE
	.align		4
.L_15:
        /*0060*/ 	.byte	0x04, 0x11
        /*0062*/ 	.short	(.L_17 - .L_16)
	.align		4
.L_16:
        /*0064*/ 	.word	index@($__internal_0_$__cuda_sm20_div_u64)
        /*0068*/ 	.word	0x00000000


	//----- nvinfo : EIATTR_FRAME_SIZE
	.align		4
.L_17:
        /*006c*/ 	.byte	0x04, 0x11
        /*006e*/ 	.short	(.L_19 - .L_18)
	.align		4
.L_18:
        /*0070*/ 	.word	index@(_Z16matrix_transposePdS_mm)
        /*0074*/ 	.word	0x00000000


	//----- nvinfo : EIATTR_MIN_STACK_SIZE
	.align		4
.L_19:
        /*0078*/ 	.byte	0x04, 0x12
        /*007a*/ 	.short	(.L_21 - .L_20)
	.align		4
.L_20:
        /*007c*/ 	.word	index@(_Z16matrix_transposePdS_mm)
        /*0080*/ 	.word	0x00000000


	//----- nvinfo : EIATTR_MIN_STACK_SIZE
	.align		4
.L_21:
        /*0084*/ 	.byte	0x04, 0x12
        /*0086*/ 	.short	(.L_23 - .L_22)
	.align		4
.L_22:
        /*0088*/ 	.word	index@(_Z10matrix_mulPdS_S_mmm)
        /*008c*/ 	.word	0x00000000


	//----- nvinfo : EIATTR_MIN_STACK_SIZE
	.align		4
.L_23:
        /*0090*/ 	.byte	0x04, 0x12
        /*0092*/ 	.short	(.L_25 - .L_24)
	.align		4
.L_24:
        /*0094*/ 	.word	index@(_Z9somethingPdS_S_mm)
        /*0098*/ 	.word	0x00000000


	//----- nvinfo : EIATTR_MIN_STACK_SIZE
	.align		4
.L_25:
        /*009c*/ 	.byte	0x04, 0x12
        /*009e*/ 	.short	(.L_27 - .L_26)
	.align		4
.L_26:
        /*00a0*/ 	.word	index@(_Z27col_average_distance_matrixPdmm)
        /*00a4*/ 	.word	0x00000000
.L_27:


//--------------------- .nv.compat                --------------------------
	.section	.nv.compat,"",@"SHT_CUDA_COMPAT_INFO"
	.align	4
        /*0000*/ 	.byte	0x02, 0x09, 0x00, 0x00, 0x02, 0x02, 0x01, 0x00, 0x02, 0x05, 0x05, 0x00, 0x03, 0x07, 0x01, 0x01
        /*0010*/ 	.byte	0x02, 0x03, 0x00, 0x00, 0x02, 0x06, 0x01, 0x00, 0x04, 0x0b, 0x08, 0x00, 0x01, 0x00, 0x00, 0x00
        /*0020*/ 	.byte	0x00, 0x00, 0x00, 0x00


//--------------------- .nv.info._Z16matrix_transposePdS_mm --------------------------
	.section	.nv.info._Z16matrix_transposePdS_mm,"",@"SHT_CUDA_INFO"
	.sectionflags	@""
	.align	4


	//----- nvinfo : EIATTR_CUDA_API_VERSION
	.align		4
        /*0000*/ 	.byte	0x04, 0x37
        /*0002*/ 	.short	(.L_29 - .L_28)
.L_28:
        /*0004*/ 	.word	0x00000082


	//----- nvinfo : EIATTR_KPARAM_INFO
	.align		4
.L_29:
        /*0008*/ 	.byte	0x04, 0x17
        /*000a*/ 	.short	(.L_31 - .L_30)
.L_30:
        /*000c*/ 	.word	0x00000000
        /*0010*/ 	.short	0x0003
        /*0012*/ 	.short	0x0018
        /*0014*/ 	.byte	0x00, 0xf0, 0x21, 0x00


	//----- nvinfo : EIATTR_KPARAM_INFO
	.align		4
.L_31:
        /*0018*/ 	.byte	0x04, 0x17
        /*001a*/ 	.short	(.L_33 - .L_32)
.L_32:
        /*001c*/ 	.word	0x00000000
        /*0020*/ 	.short	0x0002
        /*0022*/ 	.short	0x0010
        /*0024*/ 	.byte	0x00, 0xf0, 0x21, 0x00


	//----- nvinfo : EIATTR_KPARAM_INFO
	.align		4
.L_33:
        /*0028*/ 	.byte	0x04, 0x17
        /*002a*/ 	.short	(.L_35 - .L_34)
.L_34:
        /*002c*/ 	.word	0x00000000
        /*0030*/ 	.short	0x0001
        /*0032*/ 	.short	0x0008
        /*0034*/ 	.byte	0x00, 0xf5, 0x21, 0x00


	//----- nvinfo : EIATTR_KPARAM_INFO
	.align		4
.L_35:
        /*0038*/ 	.byte	0x04, 0x17
        /*003a*/ 	.short	(.L_37 - .L_36)
.L_36:
        /*003c*/ 	.word	0x00000000
        /*0040*/ 	.short	0x0000
        /*0042*/ 	.short	0x0000
        /*0044*/ 	.byte	0x00, 0xf5, 0x21, 0x00


	//----- nvinfo : EIATTR_SPARSE_MMA_MASK
	.align		4
.L_37:
        /*0048*/ 	.byte	0x03, 0x50
        /*004a*/ 	.short	0x0000


	//----- nvinfo : EIATTR_MAXREG_COUNT
	.align		4
        /*004c*/ 	.byte	0x03, 0x1b
        /*004e*/ 	.short	0x00ff


	//----- nvinfo : EIATTR_MERCURY_ISA_VERSION
	.align		4
        /*0050*/ 	.byte	0x03, 0x5f
        /*0052*/ 	.short	0x0101


	//----- nvinfo : EIATTR_VRC_CTA_INIT_COUNT
	.align		4
        /*0054*/ 	.byte	0x02, 0x4a
	.zero		1
	.zero		1


	//----- nvinfo : EIATTR_EXIT_INSTR_OFFSETS
	.align		4
        /*0058*/ 	.byte	0x04, 0x1c
        /*005a*/ 	.short	(.L_39 - .L_38)


	//   ....[0]....
.L_38:
        /*005c*/ 	.word	0x00000050


	//   ....[1]....
        /*0060*/ 	.word	0x00000b20


	//----- nvinfo : EIATTR_CRS_STACK_SIZE
	.align		4
.L_39:
        /*0064*/ 	.byte	0x04, 0x1e
        /*0066*/ 	.short	(.L_41 - .L_40)
.L_40:
        /*0068*/ 	.word	0x00000000


	//----- nvinfo : EIATTR_CBANK_PARAM_SIZE
	.align		4
.L_41:
        /*006c*/ 	.byte	0x03, 0x19
        /*006e*/ 	.short	0x0020


	//----- nvinfo : EIATTR_PARAM_CBANK
	.align		4
        /*0070*/ 	.byte	0x04, 0x0a
        /*0072*/ 	.short	(.L_43 - .L_42)
	.align		4
.L_42:
        /*0074*/ 	.word	index@(.nv.constant0._Z16matrix_transposePdS_mm)
        /*0078*/ 	.short	0x0380
        /*007a*/ 	.short	0x0020


	//----- nvinfo : EIATTR_SW_WAR
	.align		4
.L_43:
        /*007c*/ 	.byte	0x04, 0x36
        /*007e*/ 	.short	(.L_45 - .L_44)
.L_44:
        /*0080*/ 	.word	0x00000008
.L_45:


//--------------------- .nv.info._Z10matrix_mulPdS_S_mmm --------------------------
	.section	.nv.info._Z10matrix_mulPdS_S_mmm,"",@"SHT_CUDA_INFO"
	.sectionflags	@""
	.align	4


	//----- nvinfo : EIATTR_CUDA_API_VERSION
	.align		4
        /*0000*/ 	.byte	0x04, 0x37
        /*0002*/ 	.short	(.L_47 - .L_46)
.L_46:
        /*0004*/ 	.word	0x00000082


	//----- nvinfo : EIATTR_KPARAM_INFO
	.align		4
.L_47:
        /*0008*/ 	.byte	0x04, 0x17
        /*000a*/ 	.short	(.L_49 - .L_48)
.L_48:
        /*000c*/ 	.word	0x00000000
        /*0010*/ 	.short	0x0005
        /*0012*/ 	.short	0x0028
        /*0014*/ 	.byte	0x00, 0xf0, 0x21, 0x00


	//----- nvinfo : EIATTR_KPARAM_INFO
	.align		4
.L_49:
        /*0018*/ 	.byte	0x04, 0x17
        /*001a*/ 	.short	(.L_51 - .L_50)
.L_50:
        /*001c*/ 	.word	0x00000000
        /*0020*/ 	.short	0x0004
        /*0022*/ 	.short	0x0020
        /*0024*/ 	.byte	0x00, 0xf0, 0x21, 0x00


	//----- nvinfo : EIATTR_KPARAM_INFO
	.align		4
.L_51:
        /*0028*/ 	.byte	0x04, 0x17
        /*002a*/ 	.short	(.L_53 - .L_52)
.L_52:
        /*002c*/ 	.word	0x00000000
        /*0030*/ 	.short	0x0003
        /*0032*/ 	.short	0x0018
        /*0034*/ 	.byte	0x00, 0xf0, 0x21, 0x00


	//----- nvinfo : EIATTR_KPARAM_INFO
	.align		4
.L_53:
        /*0038*/ 	.byte	0x04, 0x17
        /*003a*/ 	.short	(.L_55 - .L_54)
.L_54:
        /*003c*/ 	.word	0x00000000
        /*0040*/ 	.short	0x0002
        /*0042*/ 	.short	0x0010
        /*0044*/ 	.byte	0x00, 0xf5, 0x21, 0x00


	//----- nvinfo : EIATTR_KPARAM_INFO
	.align		4
.L_55:
        /*0048*/ 	.byte	0x04, 0x17
        /*004a*/ 	.short	(.L_57 - .L_56)
.L_56:
        /*004c*/ 	.word	0x00000000
        /*0050*/ 	.short	0x0001
        /*0052*/ 	.short	0x0008
        /*0054*/ 	.byte	0x00, 0xf5, 0x21, 0x00


	//----- nvinfo : EIATTR_KPARAM_INFO
	.align		4
.L_57:
        /*0058*/ 	.byte	0x04, 0x17
        /*005a*/ 	.short	(.L_59 - .L_58)
.L_58:
        /*005c*/ 	.word	0x00000000
        /*0060*/ 	.short	0x0000
        /*0062*/ 	.short	0x0000
        /*0064*/ 	.byte	0x00, 0xf5, 0x21, 0x00


	//----- nvinfo : EIATTR_SPARSE_MMA_MASK
	.align		4
.L_59:
        /*0068*/ 	.byte	0x03, 0x50
        /*006a*/ 	.short	0x0000


	//----- nvinfo : EIATTR_MAXREG_COUNT
	.align		4
        /*006c*/ 	.byte	0x03, 0x1b
        /*006e*/ 	.short	0x00ff


	//----- nvinfo : EIATTR_MERCURY_ISA_VERSION
	.align		4
        /*0070*/ 	.byte	0x03, 0x5f
        /*0072*/ 	.short	0x0101


	//----- nvinfo : EIATTR_VRC_CTA_INIT_COUNT
	.align		4
        /*0074*/ 	.byte	0x02, 0x4a
	.zero		1
	.zero		1


	//----- nvinfo : EIATTR_EXIT_INSTR_OFFSETS
	.align		4
        /*0078*/ 	.byte	0x04, 0x1c
        /*007a*/ 	.short	(.L_61 - .L_60)


	//   ....[0]....
.L_60:
        /*007c*/ 	.word	0x000000e0


	//   ....[1]....
        /*0080*/ 	.word	0x00000320


	//   ....[2]....
        /*0084*/ 	.word	0x000012d0


	//----- nvinfo : EIATTR_CRS_STACK_SIZE
	.align		4
.L_61:
        /*0088*/ 	.byte	0x04, 0x1e
        /*008a*/ 	.short	(.L_63 - .L_62)
.L_62:
        /*008c*/ 	.word	0x00000000


	//----- nvinfo : EIATTR_CBANK_PARAM_SIZE
	.align		4
.L_63:
        /*0090*/ 	.byte	0x03, 0x19
        /*0092*/ 	.short	0x0030


	//----- nvinfo : EIATTR_PARAM_CBANK
	.align		4
        /*0094*/ 	.byte	0x04, 0x0a
        /*0096*/ 	.short	(.L_65 - .L_64)
	.align		4
.L_64:
        /*0098*/ 	.word	index@(.nv.constant0._Z10matrix_mulPdS_S_mmm)
        /*009c*/ 	.short	0x0380
        /*009e*/ 	.short	0x0030


	//----- nvinfo : EIATTR_SW_WAR
	.align		4
.L_65:
        /*00a0*/ 	.byte	0x04, 0x36
        /*00a2*/ 	.short	(.L_67 - .L_66)
.L_66:
        /*00a4*/ 	.word	0x00000008
.L_67:


//--------------------- .nv.info._Z9somethingPdS_S_mm --------------------------
	.section	.nv.info._Z9somethingPdS_S_mm,"",@"SHT_CUDA_INFO"
	.sectionflags	@""
	.align	4


	//----- nvinfo : EIATTR_CUDA_API_VERSION
	.align		4
        /*0000*/ 	.byte	0x04, 0x37
        /*0002*/ 	.short	(.L_69 - .L_68)
.L_68:
        /*0004*/ 	.word	0x00000082


	//----- nvinfo : EIATTR_KPARAM_INFO
	.align		4
.L_69:
        /*0008*/ 	.byte	0x04, 0x17
        /*000a*/ 	.short	(.L_71 - .L_70)
.L_70:
        /*000c*/ 	.word	0x00000000
        /*0010*/ 	.short	0x0004
        /*0012*/ 	.short	0x0020
        /*0014*/ 	.byte	0x00, 0xf0, 0x21, 0x00


	//----- nvinfo : EIATTR_KPARAM_INFO
	.align		4
.L_71:
        /*0018*/ 	.byte	0x04, 0x17
        /*001a*/ 	.short	(.L_73 - .L_72)
.L_72:
        /*001c*/ 	.word	0x00000000
        /*0020*/ 	.short	0x0003
        /*0022*/ 	.short	0x0018
        /*0024*/ 	.byte	0x00, 0xf0, 0x21, 0x00


	//----- nvinfo : EIATTR_KPARAM_INFO
	.align		4
.L_73:
        /*0028*/ 	.byte	0x04, 0x17
        /*002a*/ 	.short	(.L_75 - .L_74)
.L_74:
        /*002c*/ 	.word	0x00000000
        /*0030*/ 	.short	0x0002
        /*0032*/ 	.short	0x0010
        /*0034*/ 	.byte	0x00, 0xf5, 0x21, 0x00


	//----- nvinfo : EIATTR_KPARAM_INFO
	.align		4
.L_75:
        /*0038*/ 	.byte	0x04, 0x17
        /*003a*/ 	.short	(.L_77 - .L_76)
.L_76:
        /*003c*/ 	.word	0x00000000
        /*0040*/ 	.short	0x0001
        /*0042*/ 	.short	0x0008
        /*0044*/ 	.byte	0x00, 0xf5, 0x21, 0x00


	//----- nvinfo : EIATTR_KPARAM_INFO
	.align		4
.L_77:
        /*0048*/ 	.byte	0x04, 0x17
        /*004a*/ 	.short	(.L_79 - .L_78)
.L_78:
        /*004c*/ 	.word	0x00000000
        /*0050*/ 	.short	0x0000
        /*0052*/ 	.short	0x0000
        /*0054*/ 	.byte	0x00, 0xf5, 0x21, 0x00


	//----- nvinfo : EIATTR_SPARSE_MMA_MASK
	.align		4
.L_79:
        /*0058*/ 	.byte	0x03, 0x50
        /*005a*/ 	.short	0x0000


	//----- nvinfo : EIATTR_MAXREG_COUNT
	.align		4
        /*005c*/ 	.byte	0x03, 0x1b
        /*005e*/ 	.short	0x00ff


	//----- nvinfo : EIATTR_MERCURY_ISA_VERSION
	.align		4
        /*0060*/ 	.byte	0x03, 0x5f
        /*0062*/ 	.short	0x0101


	//----- nvinfo : EIATTR_VRC_CTA_INIT_COUNT
	.align		4
        /*0064*/ 	.byte	0x02, 0x4a
	.zero		1
	.zero		1


	//----- nvinfo : EIATTR_EXIT_INSTR_OFFSETS
	.align		4
        /*0068*/ 	.byte	0x04, 0x1c
        /*006a*/ 	.short	(.L_81 - .L_80)


	//   ....[0]....
.L_80:
        /*006c*/ 	.word	0x00000140


	//----- nvinfo : EIATTR_CBANK_PARAM_SIZE
	.align		4
.L_81:
        /*0070*/ 	.byte	0x03, 0x19
        /*0072*/ 	.short	0x0028


	//----- nvinfo : EIATTR_PARAM_CBANK
	.align		4
        /*0074*/ 	.byte	0x04, 0x0a
        /*0076*/ 	.short	(.L_83 - .L_82)
	.align		4
.L_82:
        /*0078*/ 	.word	index@(.nv.constant0._Z9somethingPdS_S_mm)
        /*007c*/ 	.short	0x0380
        /*007e*/ 	.short	0x0028


	//----- nvinfo : EIATTR_SW_WAR
	.align		4
.L_83:
        /*0080*/ 	.byte	0x04, 0x36
        /*0082*/ 	.short	(.L_85 - .L_84)
.L_84:
        /*0084*/ 	.word	0x00000008
.L_85:


//--------------------- .nv.info._Z27col_average_distance_matrixPdmm --------------------------
	.section	.nv.info._Z27col_average_distance_matrixPdmm,"",@"SHT_CUDA_INFO"
	.sectionflags	@""
	.align	4


	//----- nvinfo : EIATTR_CUDA_API_VERSION
	.align		4
        /*0000*/ 	.byte	0x04, 0x37
        /*0002*/ 	.short	(.L_87 - .L_86)
.L_86:
        /*0004*/ 	.word	0x00000082


	//----- nvinfo : EIATTR_KPARAM_INFO
	.align		4
.L_87:
        /*0008*/ 	.byte	0x04, 0x17
        /*000a*/ 	.short	(.L_89 - .L_88)
.L_88:
        /*000c*/ 	.word	0x00000000
        /*0010*/ 	.short	0x0002
        /*0012*/ 	.short	0x0010
        /*0014*/ 	.byte	0x00, 0xf0, 0x21, 0x00


	//----- nvinfo : EIATTR_KPARAM_INFO
	.align		4
.L_89:
        /*0018*/ 	.byte	0x04, 0x17
        /*001a*/ 	.short	(.L_91 - .L_90)
.L_90:
        /*001c*/ 	.word	0x00000000
        /*0020*/ 	.short	0x0001
        /*0022*/ 	.short	0x0008
        /*0024*/ 	.byte	0x00, 0xf0, 0x21, 0x00


	//----- nvinfo : EIATTR_KPARAM_INFO
	.align		4
.L_91:
        /*0028*/ 	.byte	0x04, 0x17
        /*002a*/ 	.short	(.L_93 - .L_92)
.L_92:
        /*002c*/ 	.word	0x00000000
        /*0030*/ 	.short	0x0000
        /*0032*/ 	.short	0x0000
        /*0034*/ 	.byte	0x00, 0xf5, 0x21, 0x00


	//----- nvinfo : EIATTR_SPARSE_MMA_MASK
	.align		4
.L_93:
        /*0038*/ 	.byte	0x03, 0x50
        /*003a*/ 	.short	0x0000


	//----- nvinfo : EIATTR_MAXREG_COUNT
	.align		4
        /*003c*/ 	.byte	0x03, 0x1b
        /*003e*/ 	.short	0x00ff


	//----- nvinfo : EIATTR_MERCURY_ISA_VERSION
	.align		4
        /*0040*/ 	.byte	0x03, 0x5f
        /*0042*/ 	.short	0x0101


	//----- nvinfo : EIATTR_VRC_CTA_INIT_COUNT
	.align		4
        /*0044*/ 	.byte	0x02, 0x4a
	.zero		1
	.zero		1


	//----- nvinfo : EIATTR_EXIT_INSTR_OFFSETS
	.align		4
        /*0048*/ 	.byte	0x04, 0x1c
        /*004a*/ 	.short	(.L_95 - .L_94)


	//   ....[0]....
.L_94:
        /*004c*/ 	.word	0x000000b0


	//   ....[1]....
        /*0050*/ 	.word	0x000000f0


	//   ....[2]....
        /*0054*/ 	.word	0x000003d0


	//   ....[3]....
        /*0058*/ 	.word	0x000025c0


	//----- nvinfo : EIATTR_CRS_STACK_SIZE
	.align		4
.L_95:
        /*005c*/ 	.byte	0x04, 0x1e
        /*005e*/ 	.short	(.L_97 - .L_96)
.L_96:
        /*0060*/ 	.word	0x00000000


	//----- nvinfo : EIATTR_CBANK_PARAM_SIZE
	.align		4
.L_97:
        /*0064*/ 	.byte	0x03, 0x19
        /*0066*/ 	.short	0x0018


	//----- nvinfo : EIATTR_PARAM_CBANK
	.align		4
        /*0068*/ 	.byte	0x04, 0x0a
        /*006a*/ 	.short	(.L_99 - .L_98)
	.align		4
.L_98:
        /*006c*/ 	.word	index@(.nv.constant0._Z27col_average_distance_matrixPdmm)
        /*0070*/ 	.short	0x0380
        /*0072*/ 	.short	0x0018


	//----- nvinfo : EIATTR_SW_WAR
	.align		4
.L_99:
        /*0074*/ 	.byte	0x04, 0x36
        /*0076*/ 	.short	(.L_101 - .L_100)
.L_100:
        /*0078*/ 	.word	0x00000008
.L_101:


//--------------------- .nv.callgraph             --------------------------
	.section	.nv.callgraph,"",@"SHT_CUDA_CALLGRAPH"
	.align	4
	.sectionentsize	8
	.align		4
        /*0000*/ 	.word	0x00000000
	.align		4
        /*0004*/ 	.word	0xffffffff
	.align		4
        /*0008*/ 	.word	0x00000000
	.align		4
        /*000c*/ 	.word	0xfffffffe
	.align		4
        /*0010*/ 	.word	0x00000000
	.align		4
        /*0014*/ 	.word	0xfffffffd
	.align		4
        /*0018*/ 	.word	0x00000000
	.align		4
        /*001c*/ 	.word	0xfffffffc


//--------------------- .text._Z16matrix_transposePdS_mm --------------------------
	.section	.text._Z16matrix_transposePdS_mm,"ax",@progbits
	.align	128
        .global         _Z16matrix_transposePdS_mm
        .type           _Z16matrix_transposePdS_mm,@function
        .size           _Z16matrix_transposePdS_mm,(.L_x_50 - _Z16matrix_transposePdS_mm)
        .other          _Z16matrix_transposePdS_mm,@"STO_CUDA_ENTRY STV_DEFAULT"
_Z16matrix_transposePdS_mm:
.text._Z16matrix_transposePdS_mm:
[----:B------:R-:W-:Y:S08]  /*0000*/  LDC R1, c[0x0][0x37c] ;  /* 0x0000df00ff017b82 */ /* 0x000ff00000000800 */
[----:B------:R-:W0:Y:S08]  /*0010*/  S2UR UR4, SR_CTAID.X ;  /* 0x00000000000479c3 */ /* 0x000e300000002500 */
[----:B------:R-:W0:Y:S02]  /*0020*/  LDC.64 R2, c[0x0][0x390] ;  /* 0x0000e400ff027b82 */ /* 0x000e240000000a00 */
[----:B0-----:R-:W-:-:S04]  /*0030*/  ISETP.LE.U32.AND P0, PT, R2, UR4, PT ;  /* 0x0000000402007c0c */ /* 0x001fc8000bf03070 */
[----:B------:R-:W-:-:S13]  /*0040*/  ISETP.GE.U32.AND.EX P0, PT, RZ, R3, PT, P0 ;  /* 0x00000003ff00720c */ /* 0x000fda0003f06100 */
[----:B------:R-:W-:Y:S05]  /*0050*/  @P0 EXIT ;  /* 0x000000000000094d */ /* 0x000fea0003800000 */
[----:B------:R-:W0:Y:S01]  /*0060*/  S2R R0, SR_TID.X ;  /* 0x0000000000007919 */ /* 0x000e220000002100 */
[----:B------:R-:W0:Y:S01]  /*0070*/  LDC R7, c[0x0][0x360] ;  /* 0x0000d800ff077b82 */ /* 0x000e220000000800 */
[----:B------:R-:W1:Y:S01]  /*0080*/  LDCU.64 UR6, c[0x0][0x398] ;  /* 0x00007300ff0677ac */ /* 0x000e620008000a00 */
[----:B------:R-:W-:Y:S01]  /*0090*/  BSSY.RECONVERGENT B0, `(.L_x_0) ;  /* 0x0000025000007945 */ /* 0x000fe20003800200 */
[----:B------:R-:W-:Y:S01]  /*00a0*/  UMOV UR5, URZ ;  /* 0x000000ff00057c82 */ /* 0x000fe20008000000 */
[----:B0-----:R-:W-:-:S04]  /*00b0*/  IADD3 R2, P0, PT, R7, R0, RZ ;  /* 0x0000000007027210 */ /* 0x001fc80007f1e0ff */
[C---:B-1----:R-:W-:Y:S01]  /*00c0*/  ISETP.GT.U32.AND P1, PT, R2.reuse, UR6, PT ;  /* 0x0000000602007c0c */ /* 0x042fe2000bf24070 */
[----:B------:R-:W-:Y:S01]  /*00d0*/  IMAD.X R5, RZ, RZ, RZ, P0 ;  /* 0x000000ffff057224 */ /* 0x000fe200000e06ff */
[----:B------:R-:W-:-:S04]  /*00e0*/  ISETP.GE.U32.AND P0, PT, R2, UR6, PT ;  /* 0x0000000602007c0c */ /* 0x000fc8000bf06070 */
[C---:B------:R-:W-:Y:S02]  /*00f0*/  ISETP.GT.U32.AND.EX P1, PT, R5.reuse, UR7, PT, P1 ;  /* 0x0000000705007c0c */ /* 0x040fe4000bf24110 */
[C---:B------:R-:W-:Y:S02]  /*0100*/  ISETP.GE.U32.AND.EX P0, PT, R5.reuse, UR7, PT, P0 ;  /* 0x0000000705007c0c */ /* 0x040fe4000bf06100 */
[----:B------:R-:W-:Y:S02]  /*0110*/  SEL R3, R2, UR6, P1 ;  /* 0x0000000602037c07 */ /* 0x000fe40008800000 */
[----:B------:R-:W-:Y:S02]  /*0120*/  SEL R6, RZ, 0x1, P0 ;  /* 0x00000001ff067807 */ /* 0x000fe40000000000 */
[----:B------:R-:W-:Y:S02]  /*0130*/  SEL R4, R5, UR7, P1 ;  /* 0x0000000705047c07 */ /* 0x000fe40008800000 */
[----:B------:R-:W-:-:S04]  /*0140*/  IADD3 R2, P0, P1, R3, -R2, -R6 ;  /* 0x8000000203027210 */ /* 0x000fc8000791e806 */
[----:B------:R-:W-:-:S04]  /*0150*/  IADD3.X R3, PT, PT, R4, -0x1, ~R5, P0, P1 ;  /* 0xffffffff04037810 */ /* 0x000fc800007e2c05 */
[----:B------:R-:W-:-:S13]  /*0160*/  ISETP.NE.U32.AND P0, PT, R3, RZ, PT ;  /* 0x000000ff0300720c */ /* 0x000fda0003f05070 */
[----:B------:R-:W-:Y:S05]  /*0170*/  @P0 BRA `(.L_x_1) ;  /* 0x0000000000500947 */ /* 0x000fea0003800000 */
[----:B------:R-:W0:Y:S01]  /*0180*/  I2F.U32.RP R3, R7 ;  /* 0x0000000700037306 */ /* 0x000e220000209000 */
[----:B------:R-:W-:-:S07]  /*0190*/  ISETP.NE.U32.AND P2, PT, R7, RZ, PT ;  /* 0x000000ff0700720c */ /* 0x000fce0003f45070 */
[----:B0-----:R-:W0:Y:S02]  /*01a0*/  MUFU.RCP R3, R3 ;  /* 0x0000000300037308 */ /* 0x001e240000001000 */
[----:B0-----:R-:W-:-:S06]  /*01b0*/  VIADD R4, R3, 0xffffffe ;  /* 0x0ffffffe03047836 */ /* 0x001fcc0000000000 */
[----:B------:R0:W1:Y:S02]  /*01c0*/  F2I.FTZ.U32.TRUNC.NTZ R5, R4 ;  /* 0x0000000400057305 */ /* 0x000064000021f000 */
[----:B0-----:R-:W-:Y:S02]  /*01d0*/  IMAD.MOV.U32 R4, RZ, RZ, RZ ;  /* 0x000000ffff047224 */ /* 0x001fe400078e00ff */
[----:B-1----:R-:W-:-:S04]  /*01e0*/  IMAD.MOV R8, RZ, RZ, -R5 ;  /* 0x000000ffff087224 */ /* 0x002fc800078e0a05 */
[----:B------:R-:W-:-:S04]  /*01f0*/  IMAD R9, R8, R7, RZ ;  /* 0x0000000708097224 */ /* 0x000fc800078e02ff */
[----:B------:R-:W-:-:S04]  /*0200*/  IMAD.HI.U32 R5, R5, R9, R4 ;  /* 0x0000000905057227 */ /* 0x000fc800078e0004 */
[----:B------:R-:W-:Y:S02]  /*0210*/  IMAD.MOV.U32 R9, RZ, RZ, RZ ;  /* 0x000000ffff097224 */ /* 0x000fe400078e00ff */
[----:B------:R-:W-:-:S04]  /*0220*/  IMAD.HI.U32 R8, R5, R2, RZ ;  /* 0x0000000205087227 */ /* 0x000fc800078e00ff */
[----:B------:R-:W-:-:S04]  /*0230*/  IMAD.MOV R5, RZ, RZ, -R8 ;  /* 0x000000ffff057224 */ /* 0x000fc800078e0a08 */
[----:B------:R-:W-:-:S05]  /*0240*/  IMAD R2, R7, R5, R2 ;  /* 0x0000000507027224 */ /* 0x000fca00078e0202 */
[----:B------:R-:W-:-:S13]  /*0250*/  ISETP.GE.U32.AND P0, PT, R2, R7, PT ;  /* 0x000000070200720c */ /* 0x000fda0003f06070 */
[----:B------:R-:W-:Y:S01]  /*0260*/  @P0 IADD3 R2, PT, PT, R2, -R7, RZ ;  /* 0x8000000702020210 */ /* 0x000fe20007ffe0ff */
[----:B------:R-:W-:-:S03]  /*0270*/  @P0 VIADD R8, R8, 0x1 ;  /* 0x0000000108080836 */ /* 0x000fc60000000000 */
[----:B------:R-:W-:-:S13]  /*0280*/  ISETP.GE.U32.AND P1, PT, R2, R7, PT ;  /* 0x000000070200720c */ /* 0x000fda0003f26070 */
[----:B------:R-:W-:Y:S01]  /*0290*/  @P1 VIADD R8, R8, 0x1 ;  /* 0x0000000108081836 */ /* 0x000fe20000000000 */
[----:B------:R-:W-:Y:S01]  /*02a0*/  @!P2 LOP3.LUT R8, RZ, R7, RZ, 0x33, !PT ;  /* 0x00000007ff08a212 */ /* 0x000fe200078e33ff */
[----:B------:R-:W-:Y:S06]  /*02b0*/  BRA `(.L_x_2) ;  /* 0x0000000000087947 */ /* 0x000fec0003800000 */
.L_x_1:
[----:B------:R-:W-:-:S07]  /*02c0*/  MOV R4, 0x2e0 ;  /* 0x000002e000047802 */ /* 0x000fce0000000f00 */
[----:B------:R-:W-:Y:S05]  /*02d0*/  CALL.REL.NOINC `($__internal_0_$__cuda_sm20_div_u64) ;  /* 0x0000000800147944 */ /* 0x000fea0003c00000 */
.L_x_2:
[----:B------:R-:W-:Y:S05]  /*02e0*/  BSYNC.RECONVERGENT B0 ;  /* 0x0000000000007941 */ /* 0x000fea0003800200 */
.L_x_0:
[----:B------:R-:W-:Y:S01]  /*02f0*/  IADD3 R6, P0, PT, R8, R6, RZ ;  /* 0x0000000608067210 */ /* 0x000fe20007f1e0ff */
[----:B------:R-:W0:Y:S04]  /*0300*/  LDCU UR6, c[0x0][0x370] ;  /* 0x00006e00ff0677ac */ /* 0x000e280008000800 */
[----:B------:R-:W-:Y:S01]  /*0310*/  IMAD.X R8, RZ, RZ, R9, P0 ;  /* 0x000000ffff087224 */ /* 0x000fe200000e0609 */
[----:B------:R-:W1:Y:S07]  /*0320*/  LDCU.64 UR8, c[0x0][0x358] ;  /* 0x00006b00ff0877ac */ /* 0x000e6e0008000a00 */
.L_x_8:
[----:B--2---:R-:W2:Y:S01]  /*0330*/  LDC.64 R4, c[0x0][0x398] ;  /* 0x0000e600ff047b82 */ /* 0x004ea20000000a00 */
[----:B---3--:R-:W3:Y:S01]  /*0340*/  LDCU.128 UR12, c[0x0][0x380] ;  /* 0x00007000ff0c77ac */ /* 0x008ee20008000c00 */
[----:B------:R-:W-:Y:S01]  /*0350*/  BSSY.RECONVERGENT B0, `(.L_x_3) ;  /* 0x0000077000007945 */ /* 0x000fe20003800200 */
[----:B--2---:R-:W-:-:S04]  /*0360*/  ISETP.GE.U32.AND P0, PT, R0, R4, PT ;  /* 0x000000040000720c */ /* 0x004fc80003f06070 */
[----:B------:R-:W-:-:S13]  /*0370*/  ISETP.GE.U32.AND.EX P0, PT, RZ, R5, PT, P0 ;  /* 0x00000005ff00720c */ /* 0x000fda0003f06100 */
[----:B---34-:R-:W-:Y:S05]  /*0380*/  @P0 BRA `(.L_x_4) ;  /* 0x0000000400cc0947 */ /* 0x018fea0003800000 */
[----:B------:R-:W-:Y:S01]  /*0390*/  LOP3.LUT R24, R6, 0x3, RZ, 0xc0, !PT ;  /* 0x0000000306187812 */ /* 0x000fe200078ec0ff */
[----:B------:R-:W-:Y:S01]  /*03a0*/  BSSY.RECONVERGENT B1, `(.L_x_5) ;  /* 0x0000037000017945 */ /* 0x000fe20003800200 */
[----:B------:R-:W-:Y:S01]  /*03b0*/  MOV R2, R0 ;  /* 0x0000000000027202 */ /* 0x000fe20000000f00 */
[----:B------:R-:W-:Y:S01]  /*03c0*/  IMAD.MOV.U32 R3, RZ, RZ, RZ ;  /* 0x000000ffff037224 */ /* 0x000fe200078e00ff */
[----:B------:R-:W-:-:S04]  /*03d0*/  ISETP.NE.U32.AND P0, PT, R24, 0x3, PT ;  /* 0x000000031800780c */ /* 0x000fc80003f05070 */
[----:B------:R-:W-:-:S13]  /*03e0*/  ISETP.NE.AND.EX P0, PT, RZ, RZ, PT, P0 ;  /* 0x000000ffff00720c */ /* 0x000fda0003f05300 */
[----:B------:R-:W-:Y:S05]  /*03f0*/  @!P0 BRA `(.L_x_6) ;  /* 0x0000000000c48947 */ /* 0x000fea0003800000 */
[----:B------:R-:W2:Y:S01]  /*0400*/  LDC.64 R12, c[0x0][0x380] ;  /* 0x0000e000ff0c7b82 */ /* 0x000ea20000000a00 */
[C---:B------:R-:W-:Y:S02]  /*0410*/  IMAD R10, R4.reuse, UR5, RZ ;  /* 0x00000005040a7c24 */ /* 0x040fe4000f8e02ff */
[----:B------:R-:W-:-:S04]  /*0420*/  IMAD.WIDE.U32 R2, R4, UR4, R2 ;  /* 0x0000000404027c25 */ /* 0x000fc8000f8e0002 */
[----:B------:R-:W-:Y:S01]  /*0430*/  IMAD R9, R5, UR4, R10 ;  /* 0x0000000405097c24 */ /* 0x000fe2000f8e020a */
[----:B------:R-:W3:Y:S03]  /*0440*/  LDC.64 R14, c[0x0][0x390] ;  /* 0x0000e400ff0e7b82 */ /* 0x000ee60000000a00 */
[----:B------:R-:W-:-:S05]  /*0450*/  IMAD.IADD R3, R3, 0x1, R9 ;  /* 0x0000000103037824 */ /* 0x000fca00078e0209 */
[----:B------:R-:W4:Y:S01]  /*0460*/  LDC.64 R16, c[0x0][0x388] ;  /* 0x0000e200ff107b82 */ /* 0x000f220000000a00 */
[----:B--2---:R-:W-:-:S04]  /*0470*/  LEA R18, P0, R2, R12, 0x3 ;  /* 0x0000000c02127211 */ /* 0x004fc800078018ff */
[----:B------:R-:W-:-:S06]  /*0480*/  LEA.HI.X R19, R2, R13, R3, 0x3, P0 ;  /* 0x0000000d02137211 */ /* 0x000fcc00000f1c03 */
[----:B-1----:R-:W2:Y:S01]  /*0490*/  LDG.E.64 R18, desc[UR8][R18.64] ;  /* 0x0000000812127981 */ /* 0x002ea2000c1e1b00 */
[----:B------:R-:W-:Y:S02]  /*04a0*/  IMAD.U32 R10, RZ, RZ, UR4 ;  /* 0x00000004ff0a7e24 */ /* 0x000fe4000f8e00ff */
[----:B------:R-:W-:Y:S02]  /*04b0*/  IMAD.U32 R11, RZ, RZ, UR5 ;  /* 0x00000005ff0b7e24 */ /* 0x000fe4000f8e00ff */
[----:B---3--:R-:W-:-:S04]  /*04c0*/  IMAD.WIDE.U32 R2, R0, R14, R10 ;  /* 0x0000000e00027225 */ /* 0x008fc800078e000a */
[----:B------:R-:W-:Y:S01]  /*04d0*/  IMAD R3, R0, R15, R3 ;  /* 0x0000000f00037224 */ /* 0x000fe200078e0203 */
[----:B----4-:R-:W-:-:S04]  /*04e0*/  LEA R20, P0, R2, R16, 0x3 ;  /* 0x0000001002147211 */ /* 0x010fc800078018ff */
[----:B------:R-:W-:Y:S01]  /*04f0*/  LEA.HI.X R21, R2, R17, R3, 0x3, P0 ;  /* 0x0000001102157211 */ /* 0x000fe200000f1c03 */
[----:B------:R-:W-:Y:S01]  /*0500*/  IMAD.MOV.U32 R3, RZ, RZ, RZ ;  /* 0x000000ffff037224 */ /* 0x000fe200078e00ff */
[----:B------:R-:W-:Y:S02]  /*0510*/  ISETP.NE.U32.AND P0, PT, R24, RZ, PT ;  /* 0x000000ff1800720c */ /* 0x000fe40003f05070 */
[----:B------:R-:W-:Y:S02]  /*0520*/  IADD3 R2, PT, PT, R7, R0, RZ ;  /* 0x0000000007027210 */ /* 0x000fe40007ffe0ff */
[----:B------:R-:W-:Y:S01]  /*0530*/  ISETP.NE.AND.EX P0, PT, RZ, RZ, PT, P0 ;  /* 0x000000ffff00720c */ /* 0x000fe20003f05300 */
[----:B--2---:R2:W-:-:S12]  /*0540*/  STG.E.64 desc[UR8][R20.64], R18 ;  /* 0x0000001214007986 */ /* 0x0045d8000c101b08 */
[----:B------:R-:W-:Y:S05]  /*0550*/  @!P0 BRA `(.L_x_6) ;  /* 0x00000000006c8947 */ /* 0x000fea0003800000 */
[----:B--2---:R-:W-:-:S04]  /*0560*/  IMAD.WIDE.U32 R18, R4, UR4, R2 ;  /* 0x0000000404127c25 */ /* 0x004fc8000f8e0002 */
[----:B------:R-:W-:Y:S01]  /*0570*/  IMAD.IADD R3, R9, 0x1, R19 ;  /* 0x0000000109037824 */ /* 0x000fe200078e0213 */
[----:B------:R-:W-:-:S04]  /*0580*/  LEA R26, P0, R18, R12, 0x3 ;  /* 0x0000000c121a7211 */ /* 0x000fc800078018ff */
[----:B------:R-:W-:-:S05]  /*0590*/  LEA.HI.X R27, R18, R13, R3, 0x3, P0 ;  /* 0x0000000d121b7211 */ /* 0x000fca00000f1c03 */
[----:B------:R-:W2:Y:S01]  /*05a0*/  LDG.E.64 R18, desc[UR8][R26.64] ;  /* 0x000000081a127981 */ /* 0x000ea2000c1e1b00 */
[----:B------:R-:W-:-:S04]  /*05b0*/  IMAD.WIDE.U32 R20, R2, R14, R10 ;  /* 0x0000000e02147225 */ /* 0x000fc800078e000a */
[----:B------:R-:W-:Y:S01]  /*05c0*/  IMAD R3, R2, R15, R21 ;  /* 0x0000000f02037224 */ /* 0x000fe200078e0215 */
[----:B------:R-:W-:Y:S01]  /*05d0*/  LEA R22, P0, R20, R16, 0x3 ;  /* 0x0000001014167211 */ /* 0x000fe200078018ff */
[----:B------:R-:W-:-:S03]  /*05e0*/  IMAD.IADD R2, R2, 0x1, R7 ;  /* 0x0000000102027824 */ /* 0x000fc600078e0207 */
[----:B------:R-:W-:Y:S01]  /*05f0*/  LEA.HI.X R23, R20, R17, R3, 0x3, P0 ;  /* 0x0000001114177211 */ /* 0x000fe200000f1c03 */
[----:B------:R-:W-:Y:S01]  /*0600*/  IMAD.MOV.U32 R3, RZ, RZ, RZ ;  /* 0x000000ffff037224 */ /* 0x000fe200078e00ff */
[----:B------:R-:W-:-:S04]  /*0610*/  ISETP.NE.U32.AND P0, PT, R24, 0x1, PT ;  /* 0x000000011800780c */ /* 0x000fc80003f05070 */
[----:B------:R-:W-:Y:S01]  /*0620*/  ISETP.NE.AND.EX P0, PT, RZ, RZ, PT, P0 ;  /* 0x000000ffff00720c */ /* 0x000fe20003f05300 */
[----:B--2---:R3:W-:-:S12]  /*0630*/  STG.E.64 desc[UR8][R22.64], R18 ;  /* 0x0000001216007986 */ /* 0x0047d8000c101b08 */
[----:B------:R-:W-:Y:S05]  /*0640*/  @!P0 BRA `(.L_x_6) ;  /* 0x0000000000308947 */ /* 0x000fea0003800000 */
[----:B---3--:R-:W-:-:S05]  /*0650*/  IMAD.WIDE.U32 R18, R4, UR4, R2 ;  /* 0x0000000404127c25 */ /* 0x008fca000f8e0002 */
[----:B------:R-:W-:Y:S02]  /*0660*/  IADD3 R9, PT, PT, R9, R19, RZ ;  /* 0x0000001309097210 */ /* 0x000fe40007ffe0ff */
[----:B------:R-:W-:-:S04]  /*0670*/  LEA R12, P0, R18, R12, 0x3 ;  /* 0x0000000c120c7211 */ /* 0x000fc800078018ff */
[----:B------:R-:W-:-:S06]  /*0680*/  LEA.HI.X R13, R18, R13, R9, 0x3, P0 ;  /* 0x0000000d120d7211 */ /* 0x000fcc00000f1c09 */
[----:B------:R-:W2:Y:S01]  /*0690*/  LDG.E.64 R12, desc[UR8][R12.64] ;  /* 0x000000080c0c7981 */ /* 0x000ea2000c1e1b00 */
[----:B------:R-:W-:-:S04]  /*06a0*/  IMAD.WIDE.U32 R10, R2, R14, R10 ;  /* 0x0000000e020a7225 */ /* 0x000fc800078e000a */
[----:B------:R-:W-:Y:S01]  /*06b0*/  IMAD R15, R2, R15, R11 ;  /* 0x0000000f020f7224 */ /* 0x000fe200078e020b */
[----:B------:R-:W-:Y:S01]  /*06c0*/  LEA R16, P0, R10, R16, 0x3 ;  /* 0x000000100a107211 */ /* 0x000fe200078018ff */
[----:B------:R-:W-:Y:S02]  /*06d0*/  IMAD.IADD R2, R2, 0x1, R7 ;  /* 0x0000000102027824 */ /* 0x000fe400078e0207 */
[----:B------:R-:W-:Y:S01]  /*06e0*/  IMAD.MOV.U32 R3, RZ, RZ, RZ ;  /* 0x000000ffff037224 */ /* 0x000fe200078e00ff */
[----:B------:R-:W-:-:S05]  /*06f0*/  LEA.HI.X R17, R10, R17, R15, 0x3, P0 ;  /* 0x000000110a117211 */ /* 0x000fca00000f1c0f */
[----:B--2---:R4:W-:Y:S04]  /*0700*/  STG.E.64 desc[UR8][R16.64], R12 ;  /* 0x0000000c10007986 */ /* 0x0049e8000c101b08 */
.L_x_6:
[----:B01----:R-:W-:Y:S05]  /*0710*/  BSYNC.RECONVERGENT B1 ;  /* 0x0000000000017941 */ /* 0x003fea0003800200 */
.L_x_5:
[----:B------:R-:W-:-:S04]  /*0720*/  ISETP.GE.U32.AND P0, PT, R6, 0x3, PT ;  /* 0x000000030600780c */ /* 0x000fc80003f06070 */
[----:B------:R-:W-:-:S13]  /*0730*/  ISETP.GE.U32.AND.EX P0, PT, R8, RZ, PT, P0 ;  /* 0x000000ff0800720c */ /* 0x000fda0003f06100 */
[----:B------:R-:W-:Y:S05]  /*0740*/  @!P0 BRA `(.L_x_4) ;  /* 0x0000000000dc8947 */ /* 0x000fea0003800000 */
[----:B------:R-:W0:Y:S01]  /*0750*/  LDC.64 R10, c[0x0][0x390] ;  /* 0x0000e400ff0a7b82 */ /* 0x000e220000000a00 */
[----:B----4-:R-:W-:Y:S01]  /*0760*/  IMAD.SHL.U32 R12, R7, 0x8, RZ ;  /* 0x00000008070c7824 */ /* 0x010fe200078e00ff */
[----:B------:R-:W-:-:S07]  /*0770*/  SHF.R.U32.HI R9, RZ, 0x1d, R7 ;  /* 0x0000001dff097819 */ /* 0x000fce0000011607 */
.L_x_7:
[----:B------:R-:W-:Y:S01]  /*0780*/  MOV R15, R3 ;  /* 0x00000003000f7202 */ /* 0x000fe20000000f00 */
[C---:B------:R-:W-:Y:S02]  /*0790*/  IMAD R16, R4.reuse, UR5, RZ ;  /* 0x0000000504107c24 */ /* 0x040fe4000f8e02ff */
[----:B------:R-:W-:Y:S02]  /*07a0*/  IMAD.MOV.U32 R14, RZ, RZ, R2 ;  /* 0x000000ffff0e7224 */ /* 0x000fe400078e0002 */
[----:B------:R-:W-:Y:S02]  /*07b0*/  IMAD R13, R5, UR4, R16 ;  /* 0x00000004050d7c24 */ /* 0x000fe4000f8e0210 */
[----:B------:R-:W-:-:S04]  /*07c0*/  IMAD.WIDE.U32 R14, R4, UR4, R14 ;  /* 0x00000004040e7c25 */ /* 0x000fc8000f8e000e */
[----:B------:R-:W-:Y:S01]  /*07d0*/  IMAD.IADD R15, R13, 0x1, R15 ;  /* 0x000000010d0f7824 */ /* 0x000fe200078e020f */
[----:B---3--:R-:W-:-:S04]  /*07e0*/  LEA R22, P0, R14, UR12, 0x3 ;  /* 0x0000000c0e167c11 */ /* 0x008fc8000f8018ff */
[----:B------:R-:W-:-:S05]  /*07f0*/  LEA.HI.X R23, R14, UR13, R15, 0x3, P0 ;  /* 0x0000000d0e177c11 */ /* 0x000fca00080f1c0f */
[----:B------:R-:W3:Y:S01]  /*0800*/  LDG.E.64 R16, desc[UR8][R22.64] ;  /* 0x0000000816107981 */ /* 0x000ee2000c1e1b00 */
[----:B0-----:R-:W-:Y:S01]  /*0810*/  IMAD R3, R3, R10, RZ ;  /* 0x0000000a03037224 */ /* 0x001fe200078e02ff */
[----:B------:R-:W-:Y:S01]  /*0820*/  IADD3 R14, P1, PT, R12, R22, RZ ;  /* 0x000000160c0e7210 */ /* 0x000fe20007f3e0ff */
[----:B--2---:R-:W-:-:S04]  /*0830*/  IMAD.WIDE.U32 R18, R2, R10, UR4 ;  /* 0x0000000402127e25 */ /* 0x004fc8000f8e000a */
[----:B------:R-:W-:Y:S01]  /*0840*/  IMAD R3, R2, R11, R3 ;  /* 0x0000000b02037224 */ /* 0x000fe200078e0203 */
[----:B------:R-:W-:Y:S01]  /*0850*/  LEA R20, P0, R18, UR14, 0x3 ;  /* 0x0000000e12147c11 */ /* 0x000fe2000f8018ff */
[----:B------:R-:W-:Y:S02]  /*0860*/  IMAD.X R15, R9, 0x1, R23, P1 ;  /* 0x00000001090f7824 */ /* 0x000fe400008e0617 */
[----:B------:R-:W-:-:S05]  /*0870*/  IMAD.IADD R3, R19, 0x1, R3 ;  /* 0x0000000113037824 */ /* 0x000fca00078e0203 */
[----:B------:R-:W-:Y:S01]  /*0880*/  LEA.HI.X R21, R18, UR15, R3, 0x3, P0 ;  /* 0x0000000f12157c11 */ /* 0x000fe200080f1c03 */
[----:B------:R-:W-:-:S04]  /*0890*/  IMAD.IADD R18, R7, 0x1, R2 ;  /* 0x0000000107127824 */ /* 0x000fc800078e0202 */
[----:B---3--:R0:W-:Y:S04]  /*08a0*/  STG.E.64 desc[UR8][R20.64], R16 ;  /* 0x0000001014007986 */ /* 0x0081e8000c101b08 */
[----:B------:R-:W2:Y:S01]  /*08b0*/  LDG.E.64 R22, desc[UR8][R14.64] ;  /* 0x000000080e167981 */ /* 0x000ea2000c1e1b00 */
[----:B------:R-:W-:Y:S01]  /*08c0*/  IMAD.WIDE.U32 R2, R18, R10, UR4 ;  /* 0x0000000412027e25 */ /* 0x000fe2000f8e000a */
[----:B------:R-:W-:-:S03]  /*08d0*/  IADD3 R28, P1, PT, R12, R14, RZ ;  /* 0x0000000e0c1c7210 */ /* 0x000fc60007f3e0ff */
[----:B------:R-:W-:Y:S01]  /*08e0*/  IMAD R3, R18, R11, R3 ;  /* 0x0000000b12037224 */ /* 0x000fe200078e0203 */
[C---:B------:R-:W-:Y:S02]  /*08f0*/  LEA R24, P0, R2.reuse, UR14, 0x3 ;  /* 0x0000000e02187c11 */ /* 0x040fe4000f8018ff */
[----:B------:R-:W-:Y:S02]  /*0900*/  IADD3.X R29, PT, PT, R9, R15, RZ, P1, !PT ;  /* 0x0000000f091d7210 */ /* 0x000fe40000ffe4ff */
[----:B------:R-:W-:Y:S01]  /*0910*/  LEA.HI.X R25, R2, UR15, R3, 0x3, P0 ;  /* 0x0000000f02197c11 */ /* 0x000fe200080f1c03 */
[--C-:B------:R-:W-:Y:S02]  /*0920*/  IMAD.IADD R26, R18, 0x1, R7.reuse ;  /* 0x00000001121a7824 */ /* 0x100fe400078e0207 */
[----:B0-----:R-:W-:Y:S02]  /*0930*/  IMAD.MOV.U32 R17, RZ, RZ, RZ ;  /* 0x000000ffff117224 */ /* 0x001fe400078e00ff */
[C---:B------:R-:W-:Y:S01]  /*0940*/  IMAD.IADD R16, R26.reuse, 0x1, R7 ;  /* 0x000000011a107824 */ /* 0x040fe200078e0207 */
[----:B--2---:R-:W-:Y:S04]  /*0950*/  STG.E.64 desc[UR8][R24.64], R22 ;  /* 0x0000001618007986 */ /* 0x004fe8000c101b08 */
[----:B------:R-:W2:Y:S01]  /*0960*/  LDG.E.64 R2, desc[UR8][R28.64] ;  /* 0x000000081c027981 */ /* 0x000ea2000c1e1b00 */
[----:B------:R-:W-:-:S04]  /*0970*/  IMAD.WIDE.U32 R20, R26, R10, UR4 ;  /* 0x000000041a147e25 */ /* 0x000fc8000f8e000a */
[----:B------:R-:W-:Y:S01]  /*0980*/  IMAD.WIDE.U32 R18, R4, UR4, R16 ;  /* 0x0000000404127c25 */ /* 0x000fe2000f8e0010 */
[----:B------:R-:W-:-:S03]  /*0990*/  LEA R14, P0, R20, UR14, 0x3 ;  /* 0x0000000e140e7c11 */ /* 0x000fc6000f8018ff */
[----:B------:R-:W-:Y:S01]  /*09a0*/  IMAD R15, R26, R11, R21 ;  /* 0x0000000b1a0f7224 */ /* 0x000fe200078e0215 */
[----:B------:R-:W-:Y:S01]  /*09b0*/  LEA R26, P1, R18, UR12, 0x3 ;  /* 0x0000000c121a7c11 */ /* 0x000fe2000f8218ff */
[----:B------:R-:W-:-:S03]  /*09c0*/  IMAD.IADD R13, R13, 0x1, R19 ;  /* 0x000000010d0d7824 */ /* 0x000fc600078e0213 */
[----:B------:R-:W-:Y:S02]  /*09d0*/  LEA.HI.X R15, R20, UR15, R15, 0x3, P0 ;  /* 0x0000000f140f7c11 */ /* 0x000fe400080f1c0f */
[----:B------:R-:W-:-:S03]  /*09e0*/  LEA.HI.X R27, R18, UR13, R13, 0x3, P1 ;  /* 0x0000000d121b7c11 */ /* 0x000fc600088f1c0d */
[----:B--2---:R0:W-:Y:S04]  /*09f0*/  STG.E.64 desc[UR8][R14.64], R2 ;  /* 0x000000020e007986 */ /* 0x0041e8000c101b08 */
[----:B------:R-:W2:Y:S01]  /*0a00*/  LDG.E.64 R26, desc[UR8][R26.64] ;  /* 0x000000081a1a7981 */ /* 0x000ea2000c1e1b00 */
[C---:B------:R-:W-:Y:S01]  /*0a10*/  IMAD.WIDE.U32 R18, R16.reuse, R10, UR4 ;  /* 0x0000000410127e25 */ /* 0x040fe2000f8e000a */
[----:B------:R-:W-:-:S03]  /*0a20*/  IADD3 R17, PT, PT, R16, R7, RZ ;  /* 0x0000000710117210 */ /* 0x000fc60007ffe0ff */
[----:B------:R-:W-:Y:S01]  /*0a30*/  IMAD R13, R16, R11, R19 ;  /* 0x0000000b100d7224 */ /* 0x000fe200078e0213 */
[----:B------:R-:W-:-:S04]  /*0a40*/  LEA R20, P0, R18, UR14, 0x3 ;  /* 0x0000000e12147c11 */ /* 0x000fc8000f8018ff */
[----:B------:R-:W-:Y:S01]  /*0a50*/  LEA.HI.X R21, R18, UR15, R13, 0x3, P0 ;  /* 0x0000000f12157c11 */ /* 0x000fe200080f1c0d */
[----:B0-----:R-:W-:Y:S01]  /*0a60*/  IMAD.MOV.U32 R2, RZ, RZ, R17 ;  /* 0x000000ffff027224 */ /* 0x001fe200078e0011 */
[----:B------:R-:W-:Y:S01]  /*0a70*/  ISETP.GE.U32.AND P0, PT, R17, R4, PT ;  /* 0x000000041100720c */ /* 0x000fe20003f06070 */
[----:B------:R-:W-:-:S03]  /*0a80*/  IMAD.MOV.U32 R3, RZ, RZ, RZ ;  /* 0x000000ffff037224 */ /* 0x000fc600078e00ff */
[----:B------:R-:W-:Y:S01]  /*0a90*/  ISETP.GE.U32.AND.EX P0, PT, RZ, R5, PT, P0 ;  /* 0x00000005ff00720c */ /* 0x000fe20003f06100 */
[----:B--2---:R0:W-:-:S12]  /*0aa0*/  STG.E.64 desc[UR8][R20.64], R26 ;  /* 0x0000001a14007986 */ /* 0x0041d8000c101b08 */
[----:B------:R-:W-:Y:S05]  /*0ab0*/  @!P0 BRA `(.L_x_7) ;  /* 0xfffffffc00308947 */ /* 0x000fea000383ffff */
.L_x_4:
[----:B01----:R-:W-:Y:S05]  /*0ac0*/  BSYNC.RECONVERGENT B0 ;  /* 0x0000000000007941 */ /* 0x003fea0003800200 */
.L_x_3:
[----:B------:R-:W0:Y:S01]  /*0ad0*/  LDCU.64 UR10, c[0x0][0x390] ;  /* 0x00007200ff0a77ac */ /* 0x000e220008000a00 */
[----:B------:R-:W-:-:S04]  /*0ae0*/  UIADD3 UR4, UPT, UPT, UR6, UR4, URZ ;  /* 0x0000000406047290 */ /* 0x000fc8000fffe0ff */
[----:B0-----:R-:W-:-:S04]  /*0af0*/  UISETP.GE.U32.AND UP0, UPT, UR4, UR10, UPT ;  /* 0x0000000a0400728c */ /* 0x001fc8000bf06070 */
[----:B------:R-:W-:-:S09]  /*0b00*/  UISETP.GE.U32.AND.EX UP0, UPT, URZ, UR11, UPT, UP0 ;  /* 0x0000000bff00728c */ /* 0x000fd2000bf06100 */
[----:B------:R-:W-:Y:S05]  /*0b10*/  BRA.U !UP0, `(.L_x_8) ;  /* 0xfffffff908047547 */ /* 0x000fea000b83ffff */
[----:B------:R-:W-:Y:S05]  /*0b20*/  EXIT ;  /* 0x000000000000794d */ /* 0x000fea0003800000 */
        .weak           $__internal_0_$__cuda_sm20_div_u64
        .type           $__internal_0_$__cuda_sm20_div_u64,@function
        .size           $__internal_0_$__cuda_sm20_div_u64,(.L_x_50 - $__internal_0_$__cuda_sm20_div_u64)
$__internal_0_$__cuda_sm20_div_u64:
[----:B------:R-:W-:Y:S02]  /*0b30*/  IMAD.MOV.U32 R12, RZ, RZ, R7 ;  /* 0x000000ffff0c7224 */ /* 0x000fe400078e0007 */
[----:B------:R-:W-:-:S04]  /*0b40*/  IMAD.MOV.U32 R13, RZ, RZ, RZ ;  /* 0x000000ffff0d7224 */ /* 0x000fc800078e00ff */
[----:B------:R-:W0:Y:S08]  /*0b50*/  I2F.U64.RP R5, R12 ;  /* 0x0000000c00057312 */ /* 0x000e300000309000 */
[----:B0-----:R-:W0:Y:S02]  /*0b60*/  MUFU.RCP R5, R5 ;  /* 0x0000000500057308 */ /* 0x001e240000001000 */
[----:B0-----:R-:W-:-:S06]  /*0b70*/  IADD3 R8, PT, PT, R5, 0x1ffffffe, RZ ;  /* 0x1ffffffe05087810 */ /* 0x001fcc0007ffe0ff */
[----:B------:R-:W0:Y:S02]  /*0b80*/  F2I.U64.TRUNC R8, R8 ;  /* 0x0000000800087311 */ /* 0x000e24000020d800 */
[----:B0-----:R-:W-:-:S04]  /*0b90*/  IMAD.WIDE.U32 R10, R8, R7, RZ ;  /* 0x00000007080a7225 */ /* 0x001fc800078e00ff */
[----:B------:R-:W-:Y:S01]  /*0ba0*/  IMAD R11, R9, R7, R11 ;  /* 0x00000007090b7224 */ /* 0x000fe200078e020b */
[----:B------:R-:W-:-:S05]  /*0bb0*/  IADD3 R15, P0, PT, RZ, -R10, RZ ;  /* 0x8000000aff0f7210 */ /* 0x000fca0007f1e0ff */
[----:B------:R-:W-:-:S04]  /*0bc0*/  IMAD.HI.U32 R10, R8, R15, RZ ;  /* 0x0000000f080a7227 */ /* 0x000fc800078e00ff */
[----:B------:R-:W-:Y:S02]  /*0bd0*/  IMAD.X R17, RZ, RZ, ~R11, P0 ;  /* 0x000000ffff117224 */ /* 0x000fe400000e0e0b */
[----:B------:R-:W-:Y:S02]  /*0be0*/  IMAD.MOV.U32 R11, RZ, RZ, R8 ;  /* 0x000000ffff0b7224 */ /* 0x000fe400078e0008 */
[-C--:B------:R-:W-:Y:S02]  /*0bf0*/  IMAD R13, R9, R17.reuse, RZ ;  /* 0x00000011090d7224 */ /* 0x080fe400078e02ff */
[----:B------:R-:W-:-:S04]  /*0c00*/  IMAD.WIDE.U32 R10, P0, R8, R17, R10 ;  /* 0x00000011080a7225 */ /* 0x000fc8000780000a */
[----:B------:R-:W-:-:S04]  /*0c10*/  IMAD.HI.U32 R5, R9, R17, RZ ;  /* 0x0000001109057227 */ /* 0x000fc800078e00ff */
[----:B------:R-:W-:-:S04]  /*0c20*/  IMAD.HI.U32 R10, P1, R9, R15, R10 ;  /* 0x0000000f090a7227 */ /* 0x000fc8000782000a */
[----:B------:R-:W-:Y:S01]  /*0c30*/  IMAD.X R5, R5, 0x1, R9, P0 ;  /* 0x0000000105057824 */ /* 0x000fe200000e0609 */
[----:B------:R-:W-:-:S04]  /*0c40*/  IADD3 R11, P2, PT, R13, R10, RZ ;  /* 0x0000000a0d0b7210 */ /* 0x000fc80007f5e0ff */
[----:B------:R-:W-:Y:S01]  /*0c50*/  IADD3.X R5, PT, PT, RZ, RZ, R5, P2, P1 ;  /* 0x000000ffff057210 */ /* 0x000fe200017e2405 */
[----:B------:R-:W-:-:S03]  /*0c60*/  IMAD.WIDE.U32 R8, R11, R7, RZ ;  /* 0x000000070b087225 */ /* 0x000fc600078e00ff */
[----:B------:R-:W-:Y:S01]  /*0c70*/  IADD3 R13, P0, PT, RZ, -R8, RZ ;  /* 0x80000008ff0d7210 */ /* 0x000fe20007f1e0ff */
[----:B------:R-:W-:Y:S02]  /*0c80*/  IMAD R8, R5, R7, R9 ;  /* 0x0000000705087224 */ /* 0x000fe400078e0209 */
[----:B------:R-:W-:Y:S02]  /*0c90*/  IMAD.MOV.U32 R9, RZ, RZ, RZ ;  /* 0x000000ffff097224 */ /* 0x000fe400078e00ff */
[----:B------:R-:W-:-:S04]  /*0ca0*/  IMAD.HI.U32 R10, R11, R13, RZ ;  /* 0x0000000d0b0a7227 */ /* 0x000fc800078e00ff */
[----:B------:R-:W-:-:S04]  /*0cb0*/  IMAD.X R8, RZ, RZ, ~R8, P0 ;  /* 0x000000ffff087224 */ /* 0x000fc800000e0e08 */
[----:B------:R-:W-:-:S04]  /*0cc0*/  IMAD.WIDE.U32 R10, P0, R11, R8, R10 ;  /* 0x000000080b0a7225 */ /* 0x000fc8000780000a */
[C---:B------:R-:W-:Y:S02]  /*0cd0*/  IMAD R12, R5.reuse, R8, RZ ;  /* 0x00000008050c7224 */ /* 0x040fe400078e02ff */
[----:B------:R-:W-:-:S04]  /*0ce0*/  IMAD.HI.U32 R11, P1, R5, R13, R10 ;  /* 0x0000000d050b7227 */ /* 0x000fc8000782000a */
[----:B------:R-:W-:Y:S01]  /*0cf0*/  IMAD.HI.U32 R8, R5, R8, RZ ;  /* 0x0000000805087227 */ /* 0x000fe200078e00ff */
[----:B------:R-:W-:-:S04]  /*0d00*/  IADD3 R11, P2, PT, R12, R11, RZ ;  /* 0x0000000b0c0b7210 */ /* 0x000fc80007f5e0ff */
[----:B------:R-:W-:Y:S01]  /*0d10*/  IADD3.X R5, PT, PT, R8, R5, RZ, P0, !PT ;  /* 0x0000000508057210 */ /* 0x000fe200007fe4ff */
[----:B------:R-:W-:-:S03]  /*0d20*/  IMAD.HI.U32 R8, R11, R2, RZ ;  /* 0x000000020b087227 */ /* 0x000fc600078e00ff */
[----:B------:R-:W-:Y:S01]  /*0d30*/  IADD3.X R5, PT, PT, RZ, RZ, R5, P2, P1 ;  /* 0x000000ffff057210 */ /* 0x000fe200017e2405 */
[----:B------:R-:W-:-:S04]  /*0d40*/  IMAD.WIDE.U32 R8, R11, R3, R8 ;  /* 0x000000030b087225 */ /* 0x000fc800078e0008 */
[C---:B------:R-:W-:Y:S02]  /*0d50*/  IMAD R11, R5.reuse, R3, RZ ;  /* 0x00000003050b7224 */ /* 0x040fe400078e02ff */
[----:B------:R-:W-:-:S04]  /*0d60*/  IMAD.HI.U32 R8, P0, R5, R2, R8 ;  /* 0x0000000205087227 */ /* 0x000fc80007800008 */
[----:B------:R-:W-:Y:S01]  /*0d70*/  IMAD.HI.U32 R5, R5, R3, RZ ;  /* 0x0000000305057227 */ /* 0x000fe200078e00ff */
[----:B------:R-:W-:-:S03]  /*0d80*/  IADD3 R10, P1, PT, R11, R8, RZ ;  /* 0x000000080b0a7210 */ /* 0x000fc60007f3e0ff */
[----:B------:R-:W-:Y:S02]  /*0d90*/  IMAD.X R5, RZ, RZ, R5, P0 ;  /* 0x000000ffff057224 */ /* 0x000fe400000e0605 */
[----:B------:R-:W-:-:S04]  /*0da0*/  IMAD.WIDE.U32 R8, R10, R7, RZ ;  /* 0x000000070a087225 */ /* 0x000fc800078e00ff */
[----:B------:R-:W-:Y:S01]  /*0db0*/  IMAD.X R5, RZ, RZ, R5, P1 ;  /* 0x000000ffff057224 */ /* 0x000fe200008e0605 */
[----:B------:R-:W-:-:S03]  /*0dc0*/  IADD3 R14, P0, PT, -R8, R2, RZ ;  /* 0x00000002080e7210 */ /* 0x000fc60007f1e1ff */
[----:B------:R-:W-:Y:S01]  /*0dd0*/  IMAD R12, R5, R7, R9 ;  /* 0x00000007050c7224 */ /* 0x000fe200078e0209 */
[----:B------:R-:W-:-:S03]  /*0de0*/  IADD3 R8, P1, PT, -R7, R14, RZ ;  /* 0x0000000e07087210 */ /* 0x000fc60007f3e1ff */
[----:B------:R-:W-:Y:S01]  /*0df0*/  IMAD.X R12, R3, 0x1, ~R12, P0 ;  /* 0x00000001030c7824 */ /* 0x000fe200000e0e0c */
[----:B------:R-:W-:Y:S02]  /*0e00*/  ISETP.GE.U32.AND P0, PT, R14, R7, PT ;  /* 0x000000070e00720c */ /* 0x000fe40003f06070 */
[----:B------:R-:W-:Y:S02]  /*0e10*/  IADD3 R3, P2, PT, R10, 0x1, RZ ;  /* 0x000000010a037810 */ /* 0x000fe40007f5e0ff */
[C---:B------:R-:W-:Y:S02]  /*0e20*/  ISETP.GE.U32.AND.EX P0, PT, R12.reuse, RZ, PT, P0 ;  /* 0x000000ff0c00720c */ /* 0x040fe40003f06100 */
[----:B------:R-:W-:Y:S02]  /*0e30*/  IADD3.X R9, PT, PT, R12, -0x1, RZ, P1, !PT ;  /* 0xffffffff0c097810 */ /* 0x000fe40000ffe4ff */
[----:B------:R-:W-:Y:S02]  /*0e40*/  IADD3.X R2, PT, PT, RZ, R5, RZ, P2, !PT ;  /* 0x00000005ff027210 */ /* 0x000fe400017fe4ff */
[----:B------:R-:W-:-:S02]  /*0e50*/  SEL R8, R8, R14, P0 ;  /* 0x0000000e08087207 */ /* 0x000fc40000000000 */
[----:B------:R-:W-:Y:S02]  /*0e60*/  SEL R3, R3, R10, P0 ;  /* 0x0000000a03037207 */ /* 0x000fe40000000000 */
[----:B------:R-:W-:Y:S02]  /*0e70*/  SEL R9, R9, R12, P0 ;  /* 0x0000000c09097207 */ /* 0x000fe40000000000 */
[----:B------:R-:W-:Y:S01]  /*0e80*/  SEL R2, R2, R5, P0 ;  /* 0x0000000502027207 */ /* 0x000fe20000000000 */
[----:B------:R-:W-:Y:S01]  /*0e90*/  IMAD.MOV.U32 R5, RZ, RZ, 0x0 ;  /* 0x00000000ff057424 */ /* 0x000fe200078e00ff */
[----:B------:R-:W-:Y:S02]  /*0ea0*/  ISETP.GE.U32.AND P0, PT, R8, R7, PT ;  /* 0x000000070800720c */ /* 0x000fe40003f06070 */
[----:B------:R-:W-:Y:S02]  /*0eb0*/  IADD3 R8, P2, PT, R3, 0x1, RZ ;  /* 0x0000000103087810 */ /* 0x000fe40007f5e0ff */
[----:B------:R-:W-:-:S02]  /*0ec0*/  ISETP.GE.U32.AND.EX P0, PT, R9, RZ, PT, P0 ;  /* 0x000000ff0900720c */ /* 0x000fc40003f06100 */
[----:B------:R-:W-:Y:S01]  /*0ed0*/  ISETP.NE.U32.AND P1, PT, R7, RZ, PT ;  /* 0x000000ff0700720c */ /* 0x000fe20003f25070 */
[----:B------:R-:W-:Y:S01]  /*0ee0*/  IMAD.X R9, RZ, RZ, R2, P2 ;  /* 0x000000ffff097224 */ /* 0x000fe200010e0602 */
[----:B------:R-:W-:Y:S02]  /*0ef0*/  SEL R8, R8, R3, P0 ;  /* 0x0000000308087207 */ /* 0x000fe40000000000 */
[----:B------:R-:W-:Y:S02]  /*0f00*/  ISETP.NE.AND.EX P1, PT, RZ, RZ, PT, P1 ;  /* 0x000000ffff00720c */ /* 0x000fe40003f25310 */
[----:B------:R-:W-:Y:S02]  /*0f10*/  SEL R9, R9, R2, P0 ;  /* 0x0000000209097207 */ /* 0x000fe40000000000 */
[----:B------:R-:W-:Y:S02]  /*0f20*/  SEL R8, R8, 0xffffffff, P1 ;  /* 0xffffffff08087807 */ /* 0x000fe40000800000 */
[----:B------:R-:W-:Y:S01]  /*0f30*/  SEL R9, R9, 0xffffffff, P1 ;  /* 0xffffffff09097807 */ /* 0x000fe20000800000 */
[----:B------:R-:W-:Y:S06]  /*0f40*/  RET.REL.NODEC R4 `(_Z16matrix_transposePdS_mm) ;  /* 0xfffffff0042c7950 */ /* 0x000fec0003c3ffff */
.L_x_9:
[----:B------:R-:W-:-:S00]  /*0f50*/  BRA `(.L_x_9) ;  /* 0xfffffffc00fc7947 */ /* 0x000fc0000383ffff */
[----:B------:R-:W-:-:S00]  /*0f60*/  NOP ;  /* 0x0000000000007918 */ /* 0x000fc00000000000 */
        /* <DEDUP_REMOVED lines=9> */
.L_x_50:


//--------------------- .text._Z10matrix_mulPdS_S_mmm --------------------------
	.section	.text._Z10matrix_mulPdS_S_mmm,"ax",@progbits
	.align	128
        .global         _Z10matrix_mulPdS_S_mmm
        .type           _Z10matrix_mulPdS_S_mmm,@function
        .size           _Z10matrix_mulPdS_S_mmm,(.L_x_53 - _Z10matrix_mulPdS_S_mmm)
        .other          _Z10matrix_mulPdS_S_mmm,@"STO_CUDA_ENTRY STV_DEFAULT"
_Z10matrix_mulPdS_S_mmm:
.text._Z10matrix_mulPdS_S_mmm:
[----:B------:R-:W-:Y:S01]  /*0000*/  LDC R1, c[0x0][0x37c] ;  /* 0x0000df00ff017b82 */ /* 0x000fe20000000800 */
[----:B------:R-:W0:Y:S07]  /*0010*/  S2R R5, SR_TID.Y ;  /* 0x0000000000057919 */ /* 0x000e2e0000002200 */
[----:B------:R-:W1:Y:S01]  /*0020*/  LDC R0, c[0x0][0x360] ;  /* 0x0000d800ff007b82 */ /* 0x000e620000000800 */
[----:B------:R-:W2:Y:S01]  /*0030*/  LDCU.64 UR6, c[0x0][0x398] ;  /* 0x00007300ff0677ac */ /* 0x000ea20008000a00 */
[----:B------:R-:W1:Y:S06]  /*0040*/  S2R R3, SR_TID.X ;  /* 0x0000000000037919 */ /* 0x000e6c0000002100 */
[----:B------:R-:W0:Y:S08]  /*0050*/  S2UR UR5, SR_CTAID.Y ;  /* 0x00000000000579c3 */ /* 0x000e300000002600 */
[----:B------:R-:W0:Y:S01]  /*0060*/  LDC R2, c[0x0][0x364] ;  /* 0x0000d900ff027b82 */ /* 0x000e220000000800 */
[----:B------:R-:W3:Y:S01]  /*0070*/  LDCU UR8, c[0x0][0x370] ;  /* 0x00006e00ff0877ac */ /* 0x000ee20008000800 */
[----:B------:R-:W4:Y:S06]  /*0080*/  LDCU UR9, c[0x0][0x374] ;  /* 0x00006e80ff0977ac */ /* 0x000f2c0008000800 */
[----:B------:R-:W1:Y:S01]  /*0090*/  S2UR UR4, SR_CTAID.X ;  /* 0x00000000000479c3 */ /* 0x000e620000002500 */
[----:B0-----:R-:W-:-:S05]  /*00a0*/  IMAD R5, R2, UR5, R5 ;  /* 0x0000000502057c24 */ /* 0x001fca000f8e0205 */
[----:B--2---:R-:W-:Y:S01]  /*00b0*/  ISETP.GE.U32.AND P0, PT, R5, UR6, PT ;  /* 0x0000000605007c0c */ /* 0x004fe2000bf06070 */
[----:B-1----:R-:W-:-:S03]  /*00c0*/  IMAD R3, R0, UR4, R3 ;  /* 0x0000000400037c24 */ /* 0x002fc6000f8e0203 */
[----:B------:R-:W-:-:S13]  /*00d0*/  ISETP.GE.U32.AND.EX P0, PT, RZ, UR7, PT, P0 ;  /* 0x00000007ff007c0c */ /* 0x000fda000bf06100 */
[----:B---34-:R-:W-:Y:S05]  /*00e0*/  @P0 EXIT ;  /* 0x000000000000094d */ /* 0x018fea0003800000 */
[----:B------:R-:W0:Y:S01]  /*00f0*/  LDCU.64 UR6, c[0x0][0x3a8] ;  /* 0x00007500ff0677ac */ /* 0x000e220008000a00 */
[----:B------:R-:W-:Y:S01]  /*0100*/  SHF.R.S32.HI R2, RZ, 0x1f, R3 ;  /* 0x0000001fff027819 */ /* 0x000fe20000011403 */
[----:B------:R-:W1:Y:S01]  /*0110*/  LDCU.64 UR10, c[0x0][0x358] ;  /* 0x00006b00ff0a77ac */ /* 0x000e620008000a00 */
[----:B------:R-:W-:Y:S01]  /*0120*/  UMOV UR4, URZ ;  /* 0x000000ff00047c82 */ /* 0x000fe20008000000 */
[----:B0-----:R-:W-:-:S04]  /*0130*/  UISETP.NE.U32.AND UP0, UPT, UR6, URZ, UPT ;  /* 0x000000ff0600728c */ /* 0x001fc8000bf05070 */
[----:B------:R-:W-:-:S09]  /*0140*/  UISETP.NE.AND.EX UP0, UPT, UR7, URZ, UPT, UP0 ;  /* 0x000000ff0700728c */ /* 0x000fd2000bf05300 */
[----:B-1----:R-:W-:Y:S05]  /*0150*/  BRA.U UP0, `(.L_x_10) ;  /* 0x0000000100747547 */ /* 0x002fea000b800000 */
.L_x_14:
[----:B------:R-:W0:Y:S01]  /*0160*/  LDC.64 R12, c[0x0][0x3a0] ;  /* 0x0000e800ff0c7b82 */ /* 0x000e220000000a00 */
[----:B------:R-:W-:Y:S01]  /*0170*/  BSSY.RECONVERGENT B0, `(.L_x_11) ;  /* 0x0000015000007945 */ /* 0x000fe20003800200 */
[----:B0-----:R-:W-:-:S04]  /*0180*/  ISETP.GE.U32.AND P0, PT, R3, R12, PT ;  /* 0x0000000c0300720c */ /* 0x001fc80003f06070 */
[----:B------:R-:W-:-:S13]  /*0190*/  ISETP.GE.U32.AND.EX P0, PT, R2, R13, PT, P0 ;  /* 0x0000000d0200720c */ /* 0x000fda0003f06100 */
[----:B------:R-:W-:Y:S05]  /*01a0*/  @P0 BRA `(.L_x_12) ;  /* 0x0000000000440947 */ /* 0x000fea0003800000 */
[----:B------:R-:W0:Y:S01]  /*01b0*/  LDC.64 R14, c[0x0][0x390] ;  /* 0x0000e400ff0e7b82 */ /* 0x000e220000000a00 */
[----:B------:R-:W-:Y:S02]  /*01c0*/  IMAD R4, R12, UR4, RZ ;  /* 0x000000040c047c24 */ /* 0x000fe4000f8e02ff */
[--C-:B------:R-:W-:Y:S02]  /*01d0*/  IMAD.MOV.U32 R6, RZ, RZ, R3.reuse ;  /* 0x000000ffff067224 */ /* 0x100fe400078e0003 */
[----:B------:R-:W-:Y:S02]  /*01e0*/  IMAD.MOV.U32 R7, RZ, RZ, R2 ;  /* 0x000000ffff077224 */ /* 0x000fe400078e0002 */
[----:B------:R-:W-:Y:S02]  /*01f0*/  IMAD.MOV.U32 R0, RZ, RZ, R3 ;  /* 0x000000ffff007224 */ /* 0x000fe400078e0003 */
[----:B------:R-:W-:-:S07]  /*0200*/  IMAD R11, R5, R13, R4 ;  /* 0x0000000d050b7224 */ /* 0x000fce00078e0204 */
.L_x_13:
[----:B------:R-:W-:-:S04]  /*0210*/  IMAD.WIDE.U32 R6, R5, R12, R6 ;  /* 0x0000000c05067225 */ /* 0x000fc800078e0006 */
[----:B------:R-:W-:Y:S01]  /*0220*/  IMAD.IADD R4, R7, 0x1, R11 ;  /* 0x0000000107047824 */ /* 0x000fe200078e020b */
[----:B0-----:R-:W-:-:S04]  /*0230*/  LEA R8, P0, R6, R14, 0x3 ;  /* 0x0000000e06087211 */ /* 0x001fc800078018ff */
[----:B------:R-:W-:Y:S02]  /*0240*/  LEA.HI.X R9, R6, R15, R4, 0x3, P0 ;  /* 0x0000000f06097211 */ /* 0x000fe400000f1c04 */
[----:B------:R-:W-:-:S03]  /*0250*/  IADD3 R6, PT, PT, R0, UR8, RZ ;  /* 0x0000000800067c10 */ /* 0x000fc6000fffe0ff */
[----:B------:R1:W-:Y:S01]  /*0260*/  STG.E.64 desc[UR10][R8.64], RZ ;  /* 0x000000ff08007986 */ /* 0x0003e2000c101b0a */
[----:B------:R-:W-:Y:S01]  /*0270*/  ISETP.GE.U32.AND P0, PT, R6, R12, PT ;  /* 0x0000000c0600720c */ /* 0x000fe20003f06070 */
[--C-:B------:R-:W-:Y:S01]  /*0280*/  IMAD.MOV.U32 R0, RZ, RZ, R6.reuse ;  /* 0x000000ffff007224 */ /* 0x100fe200078e0006 */
[----:B------:R-:W-:-:S04]  /*0290*/  SHF.R.S32.HI R7, RZ, 0x1f, R6 ;  /* 0x0000001fff077819 */ /* 0x000fc80000011406 */
[----:B------:R-:W-:-:S13]  /*02a0*/  ISETP.GE.U32.AND.EX P0, PT, R7, R13, PT, P0 ;  /* 0x0000000d0700720c */ /* 0x000fda0003f06100 */
[----:B-1----:R-:W-:Y:S05]  /*02b0*/  @!P0 BRA `(.L_x_13) ;  /* 0xfffffffc00d48947 */ /* 0x002fea000383ffff */
.L_x_12:
[----:B------:R-:W-:Y:S05]  /*02c0*/  BSYNC.RECONVERGENT B0 ;  /* 0x0000000000007941 */ /* 0x000fea0003800200 */
.L_x_11:
[----:B------:R-:W0:Y:S01]  /*02d0*/  LDCU.64 UR6, c[0x0][0x398] ;  /* 0x00007300ff0677ac */ /* 0x000e220008000a00 */
[----:B------:R-:W-:-:S05]  /*02e0*/  VIADD R5, R5, UR9 ;  /* 0x0000000905057c36 */ /* 0x000fca0008000000 */
[----:B0-----:R-:W-:-:S04]  /*02f0*/  ISETP.GE.U32.AND P0, PT, R5, UR6, PT ;  /* 0x0000000605007c0c */ /* 0x001fc8000bf06070 */
[----:B------:R-:W-:-:S13]  /*0300*/  ISETP.GE.U32.AND.EX P0, PT, RZ, UR7, PT, P0 ;  /* 0x00000007ff007c0c */ /* 0x000fda000bf06100 */
[----:B------:R-:W-:Y:S05]  /*0310*/  @!P0 BRA `(.L_x_14) ;  /* 0xfffffffc00908947 */ /* 0x000fea000383ffff */
[----:B------:R-:W-:Y:S05]  /*0320*/  EXIT ;  /* 0x000000000000794d */ /* 0x000fea0003800000 */
.L_x_10:
[----:B------:R-:W0:Y:S01]  /*0330*/  LDC.64 R6, c[0x0][0x3a0] ;  /* 0x0000e800ff067b82 */ /* 0x000e220000000a00 */
[----:B------:R-:W-:Y:S02]  /*0340*/  ULOP3.LUT UR7, UR6, 0x7, URZ, 0xc0, !UPT ;  /* 0x0000000706077892 */ /* 0x000fe4000f8ec0ff */
[----:B------:R-:W-:Y:S01]  /*0350*/  ULOP3.LUT UR5, UR6, 0xfffffff8, URZ, 0xc0, !UPT ;  /* 0xfffffff806057892 */ /* 0x000fe2000f8ec0ff */
[C-C-:B0-----:R-:W-:Y:S02]  /*0360*/  SHF.L.U64.HI R0, R6.reuse, 0x6, R7.reuse ;  /* 0x0000000606007819 */ /* 0x141fe40000010207 */
[----:B------:R-:W-:-:S09]  /*0370*/  SHF.L.U64.HI R7, R6, 0x3, R7 ;  /* 0x0000000306077819 */ /* 0x000fd20000010207 */
.L_x_23:
[----:B------:R-:W0:Y:S01]  /*0380*/  LDCU.64 UR12, c[0x0][0x3a0] ;  /* 0x00007400ff0c77ac */ /* 0x000e220008000a00 */
[----:B------:R-:W-:Y:S01]  /*0390*/  SHF.R.S32.HI R9, RZ, 0x1f, R3 ;  /* 0x0000001fff097819 */ /* 0x000fe20000011403 */
[----:B------:R-:W-:Y:S01]  /*03a0*/  BSSY.RECONVERGENT B0, `(.L_x_15) ;  /* 0x00000ed000007945 */ /* 0x000fe20003800200 */
[----:B0-----:R-:W-:-:S04]  /*03b0*/  ISETP.GE.U32.AND P0, PT, R3, UR12, PT ;  /* 0x0000000c03007c0c */ /* 0x001fc8000bf06070 */
[----:B------:R-:W-:-:S13]  /*03c0*/  ISETP.GE.U32.AND.EX P0, PT, R9, UR13, PT, P0 ;  /* 0x0000000d09007c0c */ /* 0x000fda000bf06100 */
[----:B------:R-:W-:Y:S05]  /*03d0*/  @P0 BRA `(.L_x_16) ;  /* 0x0000000c00a40947 */ /* 0x000fea0003800000 */
[----:B------:R-:W-:Y:S01]  /*03e0*/  IMAD.MOV.U32 R11, RZ, RZ, RZ ;  /* 0x000000ffff0b7224 */ /* 0x000fe200078e00ff */
[----:B------:R-:W-:Y:S01]  /*03f0*/  MOV R2, R3 ;  /* 0x0000000300027202 */ /* 0x000fe20000000f00 */
[----:B------:R-:W-:-:S07]  /*0400*/  IMAD.MOV.U32 R8, RZ, RZ, R3 ;  /* 0x000000ffff087224 */ /* 0x000fce00078e0003 */
.L_x_22:
[----:B------:R-:W0:Y:S01]  /*0410*/  LDC.64 R12, c[0x0][0x3a8] ;  /* 0x0000ea00ff0c7b82 */ /* 0x000e220000000a00 */
[----:B------:R-:W-:Y:S01]  /*0420*/  IMAD.MOV.U32 R4, RZ, RZ, RZ ;  /* 0x000000ffff047224 */ /* 0x000fe200078e00ff */
[----:B------:R-:W-:Y:S01]  /*0430*/  CS2R R24, SRZ ;  /* 0x0000000000187805 */ /* 0x000fe2000001ff00 */
[----:B------:R-:W-:Y:S01]  /*0440*/  IMAD.MOV.U32 R29, RZ, RZ, RZ ;  /* 0x000000ffff1d7224 */ /* 0x000fe200078e00ff */
[----:B0-----:R-:W-:-:S04]  /*0450*/  ISETP.GE.U32.AND P0, PT, R12, 0x8, PT ;  /* 0x000000080c00780c */ /* 0x001fc80003f06070 */
[----:B------:R-:W-:-:S13]  /*0460*/  ISETP.GE.U32.AND.EX P0, PT, R13, RZ, PT, P0 ;  /* 0x000000ff0d00720c */ /* 0x000fda0003f06100 */
[----:B------:R-:W-:Y:S05]  /*0470*/  @!P0 BRA `(.L_x_17) ;  /* 0x0000000400188947 */ /* 0x000fea0003800000 */
[----:B------:R-:W0:Y:S01]  /*0480*/  LDCU.128 UR12, c[0x0][0x380] ;  /* 0x00007000ff0c77ac */ /* 0x000e220008000c00 */
[-C--:B------:R-:W-:Y:S01]  /*0490*/  IMAD R4, R11, R12.reuse, RZ ;  /* 0x0000000c0b047224 */ /* 0x080fe200078e02ff */
[----:B------:R-:W-:Y:S01]  /*04a0*/  CS2R R24, SRZ ;  /* 0x0000000000187805 */ /* 0x000fe2000001ff00 */
[C---:B------:R-:W-:Y:S01]  /*04b0*/  IMAD.WIDE.U32 R14, R5.reuse, R12, RZ ;  /* 0x0000000c050e7225 */ /* 0x040fe200078e00ff */
[----:B------:R-:W1:Y:S03]  /*04c0*/  LDCU UR4, c[0x0][0x3ac] ;  /* 0x00007580ff0477ac */ /* 0x000e660008000800 */
[----:B------:R-:W-:Y:S02]  /*04d0*/  IMAD R17, R5, R13, R4 ;  /* 0x0000000d05117224 */ /* 0x000fe400078e0204 */
[----:B------:R-:W-:Y:S02]  /*04e0*/  IMAD.U32 R4, RZ, RZ, UR5 ;  /* 0x00000005ff047e24 */ /* 0x000fe4000f8e00ff */
[----:B------:R-:W-:Y:S01]  /*04f0*/  IMAD.IADD R15, R15, 0x1, R17 ;  /* 0x000000010f0f7824 */ /* 0x000fe200078e0211 */
[----:B0-----:R-:W-:-:S02]  /*0500*/  LEA R22, P0, R14, UR12, 0x3 ;  /* 0x0000000c0e167c11 */ /* 0x001fc4000f8018ff */
[----:B------:R-:W-:Y:S02]  /*0510*/  LEA R10, P2, R8, UR14, 0x3 ;  /* 0x0000000e080a7c11 */ /* 0x000fe4000f8418ff */
[----:B------:R-:W-:Y:S02]  /*0520*/  IADD3 R22, P1, PT, R22, 0x20, RZ ;  /* 0x0000002016167810 */ /* 0x000fe40007f3e0ff */
[----:B------:R-:W-:Y:S02]  /*0530*/  LEA.HI.X R14, R14, UR13, R15, 0x3, P0 ;  /* 0x0000000d0e0e7c11 */ /* 0x000fe400080f1c0f */
[----:B------:R-:W-:Y:S02]  /*0540*/  LEA.HI.X R27, R8, UR15, R9, 0x3, P2 ;  /* 0x0000000f081b7c11 */ /* 0x000fe400090f1c09 */
[----:B-1----:R-:W-:Y:S01]  /*0550*/  MOV R26, UR4 ;  /* 0x00000004001a7c02 */ /* 0x002fe20008000f00 */
[----:B------:R-:W-:-:S07]  /*0560*/  IMAD.X R23, RZ, RZ, R14, P1 ;  /* 0x000000ffff177224 */ /* 0x000fce00008e060e */
.L_x_18:
[----:B------:R-:W-:Y:S01]  /*0570*/  IMAD.MOV.U32 R18, RZ, RZ, R10 ;  /* 0x000000ffff127224 */ /* 0x000fe200078e000a */
[----:B------:R-:W-:Y:S01]  /*0580*/  MOV R19, R27 ;  /* 0x0000001b00137202 */ /* 0x000fe20000000f00 */
[----:B------:R-:W-:Y:S02]  /*0590*/  IMAD.MOV.U32 R14, RZ, RZ, R22 ;  /* 0x000000ffff0e7224 */ /* 0x000fe400078e0016 */
[----:B------:R-:W-:-:S03]  /*05a0*/  IMAD.MOV.U32 R15, RZ, RZ, R23 ;  /* 0x000000ffff0f7224 */ /* 0x000fc600078e0017 */
[----:B------:R-:W2:Y:S04]  /*05b0*/  LDG.E.64 R18, desc[UR10][R18.64] ;  /* 0x0000000a12127981 */ /* 0x000ea8000c1e1b00 */
[----:B------:R-:W2:Y:S01]  /*05c0*/  LDG.E.64 R16, desc[UR10][R14.64+-0x20] ;  /* 0xffffe00a0e107981 */ /* 0x000ea2000c1e1b00 */
[----:B------:R-:W-:-:S05]  /*05d0*/  IMAD.SHL.U32 R29, R6, 0x8, RZ ;  /* 0x00000008061d7824 */ /* 0x000fca00078e00ff */
[----:B------:R-:W-:-:S05]  /*05e0*/  IADD3 R22, P0, PT, R10, R29, RZ ;  /* 0x0000001d0a167210 */ /* 0x000fca0007f1e0ff */
[----:B------:R-:W-:-:S05]  /*05f0*/  IMAD.X R23, R27, 0x1, R7, P0 ;  /* 0x000000011b177824 */ /* 0x000fca00000e0607 */
[----:B------:R0:W3:Y:S01]  /*0600*/  LDG.E.64 R20, desc[UR10][R22.64] ;  /* 0x0000000a16147981 */ /* 0x0000e2000c1e1b00 */
[----:B--2---:R-:W-:-:S03]  /*0610*/  DFMA R18, R16, R18, R24 ;  /* 0x000000121012722b */ /* 0x004fc60000000018 */
[----:B------:R-:W3:Y:S01]  /*0620*/  LDG.E.64 R16, desc[UR10][R14.64+-0x18] ;  /* 0xffffe80a0e107981 */ /* 0x000ee2000c1e1b00 */
[----:B------:R-:W-:-:S05]  /*0630*/  IADD3 R24, P0, PT, R22, R29, RZ ;  /* 0x0000001d16187210 */ /* 0x000fca0007f1e0ff */
[----:B------:R-:W-:Y:S01]  /*0640*/  IMAD.X R25, R23, 0x1, R7, P0 ;  /* 0x0000000117197824 */ /* 0x000fe200000e0607 */
[----:B0-----:R-:W-:Y:S01]  /*0650*/  IADD3 R22, P0, PT, R24, R29, RZ ;  /* 0x0000001d18167210 */ /* 0x001fe20007f1e0ff */
[----:B---3--:R-:W-:-:S03]  /*0660*/  DFMA R20, R16, R20, R18 ;  /* 0x000000141014722b */ /* 0x008fc60000000012 */
[----:B------:R-:W2:Y:S04]  /*0670*/  LDG.E.64 R18, desc[UR10][R24.64] ;  /* 0x0000000a18127981 */ /* 0x000ea8000c1e1b00 */
[----:B------:R-:W2:Y:S01]  /*0680*/  LDG.E.64 R16, desc[UR10][R14.64+-0x10] ;  /* 0xfffff00a0e107981 */ /* 0x000ea2000c1e1b00 */
[----:B------:R-:W-:Y:S01]  /*0690*/  IMAD.X R23, R25, 0x1, R7, P0 ;  /* 0x0000000119177824 */ /* 0x000fe200000e0607 */
[----:B--2---:R-:W-:-:S04]  /*06a0*/  DFMA R18, R16, R18, R20 ;  /* 0x000000121012722b */ /* 0x004fc80000000014 */
[----:B------:R0:W2:Y:S04]  /*06b0*/  LDG.E.64 R20, desc[UR10][R22.64] ;  /* 0x0000000a16147981 */ /* 0x0000a8000c1e1b00 */
[----:B------:R-:W2:Y:S01]  /*06c0*/  LDG.E.64 R16, desc[UR10][R14.64+-0x8] ;  /* 0xfffff80a0e107981 */ /* 0x000ea2000c1e1b00 */
[----:B0-----:R-:W-:-:S04]  /*06d0*/  IADD3 R22, P0, PT, R22, R29, RZ ;  /* 0x0000001d16167210 */ /* 0x001fc80007f1e0ff */
[----:B------:R-:W-:Y:S01]  /*06e0*/  IADD3.X R23, PT, PT, R23, R7, RZ, P0, !PT ;  /* 0x0000000717177210 */ /* 0x000fe200007fe4ff */
[----:B--2---:R-:W-:-:S04]  /*06f0*/  DFMA R20, R16, R20, R18 ;  /* 0x000000141014722b */ /* 0x004fc80000000012 */
[----:B------:R-:W2:Y:S04]  /*0700*/  LDG.E.64 R18, desc[UR10][R22.64] ;  /* 0x0000000a16127981 */ /* 0x000ea8000c1e1b00 */
[----:B------:R-:W2:Y:S01]  /*0710*/  LDG.E.64 R16, desc[UR10][R14.64] ;  /* 0x0000000a0e107981 */ /* 0x000ea2000c1e1b00 */
[----:B------:R-:W-:-:S05]  /*0720*/  IADD3 R24, P0, PT, R22, R29, RZ ;  /* 0x0000001d16187210 */ /* 0x000fca0007f1e0ff */
[----:B------:R-:W-:Y:S01]  /*0730*/  IMAD.X R25, R23, 0x1, R7, P0 ;  /* 0x0000000117197824 */ /* 0x000fe200000e0607 */
[----:B--2---:R-:W-:-:S04]  /*0740*/  DFMA R20, R16, R18, R20 ;  /* 0x000000121014722b */ /* 0x004fc80000000014 */
[----:B------:R-:W2:Y:S04]  /*0750*/  LDG.E.64 R16, desc[UR10][R24.64] ;  /* 0x0000000a18107981 */ /* 0x000ea8000c1e1b00 */
[----:B------:R-:W2:Y:S02]  /*0760*/  LDG.E.64 R18, desc[UR10][R14.64+0x8] ;  /* 0x0000080a0e127981 */ /* 0x000ea4000c1e1b00 */
[----:B--2---:R-:W-:Y:S01]  /*0770*/  DFMA R16, R18, R16, R20 ;  /* 0x000000101210722b */ /* 0x004fe20000000014 */
[----:B------:R-:W-:-:S05]  /*0780*/  IADD3 R18, P0, PT, R24, R29, RZ ;  /* 0x0000001d18127210 */ /* 0x000fca0007f1e0ff */
[--C-:B------:R-:W-:Y:S01]  /*0790*/  IMAD.X R19, R25, 0x1, R7.reuse, P0 ;  /* 0x0000000119137824 */ /* 0x100fe200000e0607 */
[----:B------:R-:W-:Y:S02]  /*07a0*/  IADD3 R20, P0, PT, R18, R29, RZ ;  /* 0x0000001d12147210 */ /* 0x000fe40007f1e0ff */
[----:B------:R-:W2:Y:S04]  /*07b0*/  LDG.E.64 R28, desc[UR10][R14.64+0x10] ;  /* 0x0000100a0e1c7981 */ /* 0x000ea8000c1e1b00 */
[----:B------:R-:W2:Y:S01]  /*07c0*/  LDG.E.64 R22, desc[UR10][R18.64] ;  /* 0x0000000a12167981 */ /* 0x000ea2000c1e1b00 */
[----:B------:R-:W-:-:S06]  /*07d0*/  IMAD.X R21, R19, 0x1, R7, P0 ;  /* 0x0000000113157824 */ /* 0x000fcc00000e0607 */
[----:B------:R-:W3:Y:S04]  /*07e0*/  LDG.E.64 R20, desc[UR10][R20.64] ;  /* 0x0000000a14147981 */ /* 0x000ee8000c1e1b00 */
[----:B------:R-:W3:Y:S01]  /*07f0*/  LDG.E.64 R18, desc[UR10][R14.64+0x18] ;  /* 0x0000180a0e127981 */ /* 0x000ee2000c1e1b00 */
[----:B------:R-:W-:-:S04]  /*0800*/  IADD3 R4, P0, PT, R4, -0x8, RZ ;  /* 0xfffffff804047810 */ /* 0x000fc80007f1e0ff */
[----:B------:R-:W-:Y:S02]  /*0810*/  IADD3.X R26, PT, PT, R26, -0x1, RZ, P0, !PT ;  /* 0xffffffff1a1a7810 */ /* 0x000fe400007fe4ff */
[----:B------:R-:W-:-:S04]  /*0820*/  ISETP.NE.U32.AND P0, PT, R4, RZ, PT ;  /* 0x000000ff0400720c */ /* 0x000fc80003f05070 */
[----:B------:R-:W-:Y:S02]  /*0830*/  ISETP.NE.AND.EX P0, PT, R26, RZ, PT, P0 ;  /* 0x000000ff1a00720c */ /* 0x000fe40003f05300 */
[----:B------:R-:W-:-:S04]  /*0840*/  LEA R10, P2, R6, R10, 0x6 ;  /* 0x0000000a060a7211 */ /* 0x000fc800078430ff */
[----:B------:R-:W-:Y:S01]  /*0850*/  IADD3.X R27, PT, PT, R27, R0, RZ, P2, !PT ;  /* 0x000000001b1b7210 */ /* 0x000fe200017fe4ff */
[----:B--2---:R-:W-:Y:S01]  /*0860*/  DFMA R16, R28, R22, R16 ;  /* 0x000000161c10722b */ /* 0x004fe20000000010 */
[----:B------:R-:W-:-:S05]  /*0870*/  IADD3 R22, P1, PT, R14, 0x40, RZ ;  /* 0x000000400e167810 */ /* 0x000fca0007f3e0ff */
[----:B------:R-:W-:Y:S02]  /*0880*/  IMAD.X R23, RZ, RZ, R15, P1 ;  /* 0x000000ffff177224 */ /* 0x000fe400008e060f */
[----:B---3--:R-:W-:Y:S01]  /*0890*/  DFMA R24, R18, R20, R16 ;  /* 0x000000141218722b */ /* 0x008fe20000000010 */
[----:B------:R-:W-:Y:S10]  /*08a0*/  @P0 BRA `(.L_x_18) ;  /* 0xfffffffc00300947 */ /* 0x000ff4000383ffff */
[----:B------:R-:W0:Y:S01]  /*08b0*/  LDCU UR4, c[0x0][0x3ac] ;  /* 0x00007580ff0477ac */ /* 0x000e220008000800 */
[----:B------:R-:W-:Y:S02]  /*08c0*/  IMAD.U32 R4, RZ, RZ, UR5 ;  /* 0x00000005ff047e24 */ /* 0x000fe4000f8e00ff */
[----:B0-----:R-:W-:-:S07]  /*08d0*/  IMAD.U32 R29, RZ, RZ, UR4 ;  /* 0x00000004ff1d7e24 */ /* 0x001fce000f8e00ff */
.L_x_17:
[----:B------:R-:W-:-:S04]  /*08e0*/  UISETP.NE.U32.AND UP0, UPT, UR7, URZ, UPT ;  /* 0x000000ff0700728c */ /* 0x000fc8000bf05070 */
[----:B------:R-:W-:-:S09]  /*08f0*/  UISETP.NE.AND.EX UP0, UPT, URZ, URZ, UPT, UP0 ;  /* 0x000000ffff00728c */ /* 0x000fd2000bf05300 */
[----:B------:R-:W-:Y:S05]  /*0900*/  BRA.U !UP0, `(.L_x_19) ;  /* 0x0000000908187547 */ /* 0x000fea000b800000 */
[----:B------:R-:W-:-:S04]  /*0910*/  UIADD3 UR4, UP0, UPT, UR7, -0x1, URZ ;  /* 0xffffffff07047890 */ /* 0x000fc8000ff1e0ff */
[----:B------:R-:W-:Y:S02]  /*0920*/  UIADD3.X UR6, UPT, UPT, URZ, -0x1, URZ, UP0, !UPT ;  /* 0xffffffffff067890 */ /* 0x000fe400087fe4ff */
[----:B------:R-:W-:-:S04]  /*0930*/  UISETP.GE.U32.AND UP0, UPT, UR4, 0x3, UPT ;  /* 0x000000030400788c */ /* 0x000fc8000bf06070 */
[----:B------:R-:W-:-:S09]  /*0940*/  UISETP.GE.U32.AND.EX UP0, UPT, UR6, URZ, UPT, UP0 ;  /* 0x000000ff0600728c */ /* 0x000fd2000bf06100 */
[----:B------:R-:W-:Y:S05]  /*0950*/  BRA.U !UP0, `(.L_x_20) ;  /* 0x0000000108f87547 */ /* 0x000fea000b800000 */
[----:B------:R-:W0:Y:S01]  /*0960*/  LDCU.64 UR14, c[0x0][0x3a0] ;  /* 0x00007400ff0e77ac */ /* 0x000e220008000a00 */
[----:B------:R-:W-:Y:S02]  /*0970*/  IMAD.MOV.U32 R14, RZ, RZ, R4 ;  /* 0x000000ffff0e7224 */ /* 0x000fe400078e0004 */
[----:B------:R-:W-:Y:S01]  /*0980*/  IMAD.MOV.U32 R15, RZ, RZ, R29 ;  /* 0x000000ffff0f7224 */ /* 0x000fe200078e001d */
[----:B------:R-:W1:Y:S01]  /*0990*/  LDCU.64 UR16, c[0x0][0x388] ;  /* 0x00007100ff1077ac */ /* 0x000e620008000a00 */
[-C--:B------:R-:W-:Y:S02]  /*09a0*/  IMAD R10, R11, R12.reuse, RZ ;  /* 0x0000000c0b0a7224 */ /* 0x080fe400078e02ff */
[C---:B------:R-:W-:Y:S01]  /*09b0*/  IMAD.WIDE.U32 R16, R5.reuse, R12, R14 ;  /* 0x0000000c05107225 */ /* 0x040fe200078e000e */
[----:B------:R-:W2:Y:S03]  /*09c0*/  LDCU.64 UR12, c[0x0][0x380] ;  /* 0x00007000ff0c77ac */ /* 0x000ea60008000a00 */
[----:B------:R-:W-:-:S05]  /*09d0*/  IMAD R21, R5, R13, R10 ;  /* 0x0000000d05157224 */ /* 0x000fca00078e020a */
[----:B------:R-:W-:Y:S01]  /*09e0*/  IADD3 R17, PT, PT, R21, R17, RZ ;  /* 0x0000001115117210 */ /* 0x000fe20007ffe0ff */
[----:B0-----:R-:W-:Y:S02]  /*09f0*/  IMAD R19, R29, UR14, RZ ;  /* 0x0000000e1d137c24 */ /* 0x001fe4000f8e02ff */
[----:B------:R-:W-:-:S04]  /*0a00*/  IMAD.WIDE.U32 R14, R4, UR14, R8 ;  /* 0x0000000e040e7c25 */ /* 0x000fc8000f8e0008 */
[----:B------:R-:W-:Y:S01]  /*0a10*/  IMAD R19, R4, UR15, R19 ;  /* 0x0000000f04137c24 */ /* 0x000fe2000f8e0213 */
[----:B-1----:R-:W-:Y:S02]  /*0a20*/  LEA R20, P1, R14, UR16, 0x3 ;  /* 0x000000100e147c11 */ /* 0x002fe4000f8218ff */
[----:B--2---:R-:W-:Y:S01]  /*0a30*/  LEA R28, P0, R16, UR12, 0x3 ;  /* 0x0000000c101c7c11 */ /* 0x004fe2000f8018ff */
[----:B------:R-:W-:-:S03]  /*0a40*/  IMAD.IADD R15, R15, 0x1, R19 ;  /* 0x000000010f0f7824 */ /* 0x000fc600078e0213 */
[----:B------:R-:W-:Y:S02]  /*0a50*/  LEA.HI.X R29, R16, UR13, R17, 0x3, P0 ;  /* 0x0000000d101d7c11 */ /* 0x000fe400080f1c11 */
[----:B------:R-:W-:-:S03]  /*0a60*/  LEA.HI.X R21, R14, UR17, R15, 0x3, P1 ;  /* 0x000000110e157c11 */ /* 0x000fc600088f1c0f */
[----:B------:R0:W2:Y:S04]  /*0a70*/  LDG.E.64 R22, desc[UR10][R28.64] ;  /* 0x0000000a1c167981 */ /* 0x0000a8000c1e1b00 */
[----:B------:R-:W2:Y:S01]  /*0a80*/  LDG.E.64 R20, desc[UR10][R20.64] ;  /* 0x0000000a14147981 */ /* 0x000ea2000c1e1b00 */
[----:B------:R-:W-:Y:S02]  /*0a90*/  VIADD R18, R4, 0x1 ;  /* 0x0000000104127836 */ /* 0x000fe40000000000 */
[----:B------:R-:W-:Y:S02]  /*0aa0*/  IMAD.MOV.U32 R19, RZ, RZ, RZ ;  /* 0x000000ffff137224 */ /* 0x000fe400078e00ff */
[----:B------:R-:W-:-:S04]  /*0ab0*/  IMAD.WIDE.U32 R14, R18, UR14, R8 ;  /* 0x0000000e120e7c25 */ /* 0x000fc8000f8e0008 */
[C---:B------:R-:W-:Y:S02]  /*0ac0*/  IMAD R27, R5.reuse, R13, R10 ;  /* 0x0000000d051b7224 */ /* 0x040fe400078e020a */
[----:B------:R-:W-:-:S04]  /*0ad0*/  IMAD.WIDE.U32 R16, R5, R12, R18 ;  /* 0x0000000c05107225 */ /* 0x000fc800078e0012 */
[----:B------:R-:W-:Y:S01]  /*0ae0*/  IMAD R19, R18, UR15, R15 ;  /* 0x0000000f12137c24 */ /* 0x000fe2000f8e020f */
[----:B0-----:R-:W-:Y:S01]  /*0af0*/  LEA R28, P0, R16, UR12, 0x3 ;  /* 0x0000000c101c7c11 */ /* 0x001fe2000f8018ff */
[----:B------:R-:W-:-:S05]  /*0b00*/  IMAD.IADD R15, R27, 0x1, R17 ;  /* 0x000000011b0f7824 */ /* 0x000fca00078e0211 */
[----:B------:R-:W-:-:S06]  /*0b10*/  LEA.HI.X R29, R16, UR13, R15, 0x3, P0 ;  /* 0x0000000d101d7c11 */ /* 0x000fcc00080f1c0f */
[----:B------:R-:W3:Y:S01]  /*0b20*/  LDG.E.64 R28, desc[UR10][R28.64] ;  /* 0x0000000a1c1c7981 */ /* 0x000ee2000c1e1b00 */
[----:B--2---:R-:W-:Y:S01]  /*0b30*/  DFMA R22, R22, R20, R24 ;  /* 0x000000141616722b */ /* 0x004fe20000000018 */
[----:B------:R-:W-:-:S04]  /*0b40*/  LEA R24, P1, R14, UR16, 0x3 ;  /* 0x000000100e187c11 */ /* 0x000fc8000f8218ff */
[----:B------:R-:W-:-:S06]  /*0b50*/  LEA.HI.X R25, R14, UR17, R19, 0x3, P1 ;  /* 0x000000110e197c11 */ /* 0x000fcc00088f1c13 */
[----:B------:R-:W3:Y:S01]  /*0b60*/  LDG.E.64 R24, desc[UR10][R24.64] ;  /* 0x0000000a18187981 */ /* 0x000ee2000c1e1b00 */
[----:B------:R-:W-:Y:S01]  /*0b70*/  IADD3 R14, PT, PT, R4, 0x2, RZ ;  /* 0x00000002040e7810 */ /* 0x000fe20007ffe0ff */
[----:B------:R-:W-:-:S04]  /*0b80*/  IMAD.MOV.U32 R15, RZ, RZ, RZ ;  /* 0x000000ffff0f7224 */ /* 0x000fc800078e00ff */
[----:B------:R-:W-:-:S04]  /*0b90*/  IMAD.WIDE.U32 R18, R14, UR14, R8 ;  /* 0x0000000e0e127c25 */ /* 0x000fc8000f8e0008 */
[----:B------:R-:W-:-:S04]  /*0ba0*/  IMAD.WIDE.U32 R20, R5, R12, R14 ;  /* 0x0000000c05147225 */ /* 0x000fc800078e000e */
[----:B------:R-:W-:Y:S01]  /*0bb0*/  IMAD R15, R14, UR15, R19 ;  /* 0x0000000f0e0f7c24 */ /* 0x000fe2000f8e0213 */
[----:B------:R-:W-:Y:S01]  /*0bc0*/  LEA R14, P0, R18, UR16, 0x3 ;  /* 0x00000010120e7c11 */ /* 0x000fe2000f8018ff */
[----:B------:R-:W-:-:S03]  /*0bd0*/  IMAD.IADD R17, R27, 0x1, R21 ;  /* 0x000000011b117824 */ /* 0x000fc600078e0215 */
[----:B------:R-:W-:Y:S01]  /*0be0*/  LEA.HI.X R15, R18, UR17, R15, 0x3, P0 ;  /* 0x00000011120f7c11 */ /* 0x000fe200080f1c0f */
[----:B------:R-:W-:Y:S01]  /*0bf0*/  VIADD R16, R4, 0x3 ;  /* 0x0000000304107836 */ /* 0x000fe20000000000 */
[----:B------:R-:W-:-:S04]  /*0c00*/  LEA R18, P0, R20, UR12, 0x3 ;  /* 0x0000000c14127c11 */ /* 0x000fc8000f8018ff */
[----:B------:R-:W-:Y:S01]  /*0c10*/  LEA.HI.X R19, R20, UR13, R17, 0x3, P0 ;  /* 0x0000000d14137c11 */ /* 0x000fe200080f1c11 */
[----:B------:R-:W-:Y:S01]  /*0c20*/  IMAD.MOV.U32 R17, RZ, RZ, RZ ;  /* 0x000000ffff117224 */ /* 0x000fe200078e00ff */
[----:B------:R-:W2:Y:S01]  /*0c30*/  LDG.E.64 R14, desc[UR10][R14.64] ;  /* 0x0000000a0e0e7981 */ /* 0x000ea2000c1e1b00 */
[----:B------:R-:W-:-:S03]  /*0c40*/  IMAD.WIDE.U32 R20, R5, R12, R16 ;  /* 0x0000000c05147225 */ /* 0x000fc600078e0010 */
[----:B------:R-:W2:Y:S02]  /*0c50*/  LDG.E.64 R18, desc[UR10][R18.64] ;  /* 0x0000000a12127981 */ /* 0x000ea4000c1e1b00 */
[----:B------:R-:W-:Y:S01]  /*0c60*/  IADD3 R27, PT, PT, R27, R21, RZ ;  /* 0x000000151b1b7210 */ /* 0x000fe20007ffe0ff */
[----:B---3--:R-:W-:Y:S01]  /*0c70*/  DFMA R22, R28, R24, R22 ;  /* 0x000000181c16722b */ /* 0x008fe20000000016 */
[----:B------:R-:W-:-:S04]  /*0c80*/  IMAD.WIDE.U32 R24, R16, UR14, R8 ;  /* 0x0000000e10187c25 */ /* 0x000fc8000f8e0008 */
[----:B------:R-:W-:Y:S01]  /*0c90*/  IMAD R25, R16, UR15, R25 ;  /* 0x0000000f10197c24 */ /* 0x000fe2000f8e0219 */
[----:B------:R-:W-:-:S04]  /*0ca0*/  LEA R16, P0, R24, UR16, 0x3 ;  /* 0x0000001018107c11 */ /* 0x000fc8000f8018ff */
[----:B------:R-:W-:Y:S02]  /*0cb0*/  LEA.HI.X R17, R24, UR17, R25, 0x3, P0 ;  /* 0x0000001118117c11 */ /* 0x000fe400080f1c19 */
[----:B------:R-:W-:-:S04]  /*0cc0*/  LEA R26, P0, R20, UR12, 0x3 ;  /* 0x0000000c141a7c11 */ /* 0x000fc8000f8018ff */
[----:B------:R-:W-:Y:S01]  /*0cd0*/  LEA.HI.X R27, R20, UR13, R27, 0x3, P0 ;  /* 0x0000000d141b7c11 */ /* 0x000fe200080f1c1b */
[----:B------:R-:W3:Y:S05]  /*0ce0*/  LDG.E.64 R16, desc[UR10][R16.64] ;  /* 0x0000000a10107981 */ /* 0x000eea000c1e1b00 */
[----:B------:R-:W3:Y:S01]  /*0cf0*/  LDG.E.64 R26, desc[UR10][R26.64] ;  /* 0x0000000a1a1a7981 */ /* 0x000ee2000c1e1b00 */
[----:B--2---:R-:W-:Y:S01]  /*0d00*/  DFMA R22, R18, R14, R22 ;  /* 0x0000000e1216722b */ /* 0x004fe20000000016 */
[----:B------:R-:W-:Y:S02]  /*0d10*/  IMAD.MOV.U32 R29, RZ, RZ, RZ ;  /* 0x000000ffff1d7224 */ /* 0x000fe400078e00ff */
[----:B------:R-:W-:-:S05]  /*0d20*/  VIADD R4, R4, 0x4 ;  /* 0x0000000404047836 */ /* 0x000fca0000000000 */
[----:B---3--:R-:W-:-:S11]  /*0d30*/  DFMA R24, R26, R16, R22 ;  /* 0x000000101a18722b */ /* 0x008fd60000000016 */
.L_x_20:
[----:B------:R-:W-:-:S04]  /*0d40*/  LOP3.LUT R14, R12, 0x3, RZ, 0xc0, !PT ;  /* 0x000000030c0e7812 */ /* 0x000fc800078ec0ff */
[----:B------:R-:W-:-:S04]  /*0d50*/  ISETP.NE.U32.AND P0, PT, R14, RZ, PT ;  /* 0x000000ff0e00720c */ /* 0x000fc80003f05070 */
[----:B------:R-:W-:-:S13]  /*0d60*/  ISETP.NE.AND.EX P0, PT, RZ, RZ, PT, P0 ;  /* 0x000000ffff00720c */ /* 0x000fda0003f05300 */
[----:B------:R-:W-:Y:S05]  /*0d70*/  @!P0 BRA `(.L_x_19) ;  /* 0x0000000000fc8947 */ /* 0x000fea0003800000 */
[----:B------:R-:W-:Y:S02]  /*0d80*/  ISETP.NE.U32.AND P1, PT, R14, 0x1, PT ;  /* 0x000000010e00780c */ /* 0x000fe40003f25070 */
[----:B------:R-:W-:Y:S02]  /*0d90*/  LOP3.LUT R10, R12, 0x1, RZ, 0xc0, !PT ;  /* 0x000000010c0a7812 */ /* 0x000fe400078ec0ff */
[----:B------:R-:W-:Y:S02]  /*0da0*/  ISETP.NE.AND.EX P1, PT, RZ, RZ, PT, P1 ;  /* 0x000000ffff00720c */ /* 0x000fe40003f25310 */
[----:B------:R-:W-:-:S04]  /*0db0*/  ISETP.NE.U32.AND P0, PT, R10, 0x1, PT ;  /* 0x000000010a00780c */ /* 0x000fc80003f05070 */
[----:B------:R-:W-:-:S07]  /*0dc0*/  ISETP.NE.U32.AND.EX P0, PT, RZ, RZ, PT, P0 ;  /* 0x000000ffff00720c */ /* 0x000fce0003f05100 */
[----:B------:R-:W-:Y:S06]  /*0dd0*/  @!P1 BRA `(.L_x_21) ;  /* 0x0000000000949947 */ /* 0x000fec0003800000 */
[----:B------:R-:W0:Y:S01]  /*0de0*/  LDCU.64 UR14, c[0x0][0x3a0] ;  /* 0x00007400ff0e77ac */ /* 0x000e220008000a00 */
[----:B------:R-:W-:Y:S01]  /*0df0*/  MOV R15, R29 ;  /* 0x0000001d000f7202 */ /* 0x000fe20000000f00 */
[----:B------:R-:W-:Y:S01]  /*0e00*/  IMAD.MOV.U32 R14, RZ, RZ, R4 ;  /* 0x000000ffff0e7224 */ /* 0x000fe200078e0004 */
[----:B------:R-:W1:Y:S01]  /*0e10*/  LDCU.64 UR12, c[0x0][0x380] ;  /* 0x00007000ff0c77ac */ /* 0x000e620008000a00 */
[----:B------:R-:W-:Y:S02]  /*0e20*/  VIADD R18, R4, 0x1 ;  /* 0x0000000104127836 */ /* 0x000fe40000000000 */
[----:B------:R-:W-:Y:S01]  /*0e30*/  IMAD.WIDE.U32 R14, R5, R12, R14 ;  /* 0x0000000c050e7225 */ /* 0x000fe200078e000e */
[----:B------:R-:W-:Y:S01]  /*0e40*/  UMOV UR4, URZ ;  /* 0x000000ff00047c82 */ /* 0x000fe20008000000 */
[----:B------:R-:W2:Y:S02]  /*0e50*/  LDCU.64 UR16, c[0x0][0x388] ;  /* 0x00007100ff1077ac */ /* 0x000ea40008000a00 */
[----:B------:R-:W-:-:S04]  /*0e60*/  IMAD R10, R12, UR4, RZ ;  /* 0x000000040c0a7c24 */ /* 0x000fc8000f8e02ff */
[CCC-:B------:R-:W-:Y:S02]  /*0e70*/  IMAD R19, R5.reuse, R13.reuse, R10.reuse ;  /* 0x0000000d05137224 */ /* 0x1c0fe400078e020a */
[----:B------:R-:W-:Y:S02]  /*0e80*/  IMAD R27, R5, R13, R10 ;  /* 0x0000000d051b7224 */ /* 0x000fe400078e020a */
[----:B------:R-:W-:Y:S02]  /*0e90*/  IMAD.IADD R19, R19, 0x1, R15 ;  /* 0x0000000113137824 */ /* 0x000fe400078e020f */
[----:B0-----:R-:W-:Y:S01]  /*0ea0*/  IMAD R29, R29, UR14, RZ ;  /* 0x0000000e1d1d7c24 */ /* 0x001fe2000f8e02ff */
[----:B-1----:R-:W-:Y:S01]  /*0eb0*/  LEA R22, P1, R14, UR12, 0x3 ;  /* 0x0000000c0e167c11 */ /* 0x002fe2000f8218ff */
[----:B------:R-:W-:-:S03]  /*0ec0*/  IMAD.WIDE.U32 R16, R4, UR14, R8 ;  /* 0x0000000e04107c25 */ /* 0x000fc6000f8e0008 */
[----:B------:R-:W-:Y:S01]  /*0ed0*/  LEA.HI.X R23, R14, UR13, R19, 0x3, P1 ;  /* 0x0000000d0e177c11 */ /* 0x000fe200088f1c13 */
[----:B------:R-:W-:Y:S02]  /*0ee0*/  IMAD R29, R4, UR15, R29 ;  /* 0x0000000f041d7c24 */ /* 0x000fe4000f8e021d */
[----:B------:R-:W-:Y:S01]  /*0ef0*/  HFMA2 R19, -RZ, RZ, 0, 0 ;  /* 0x00000000ff137431 */ /* 0x000fe200000001ff */
[----:B--2---:R-:W-:Y:S01]  /*0f00*/  LEA R20, P1, R16, UR16, 0x3 ;  /* 0x0000001010147c11 */ /* 0x004fe2000f8218ff */
[C---:B------:R-:W-:Y:S01]  /*0f10*/  IMAD.WIDE.U32 R14, R18.reuse, UR14, R8 ;  /* 0x0000000e120e7c25 */ /* 0x040fe2000f8e0008 */
[----:B------:R-:W2:Y:S03]  /*0f20*/  LDG.E.64 R22, desc[UR10][R22.64] ;  /* 0x0000000a16167981 */ /* 0x000ea6000c1e1b00 */
[----:B------:R-:W-:Y:S02]  /*0f30*/  IMAD.IADD R29, R17, 0x1, R29 ;  /* 0x00000001111d7824 */ /* 0x000fe400078e021d */
[----:B------:R-:W-:-:S02]  /*0f40*/  IMAD R15, R18, UR15, R15 ;  /* 0x0000000f120f7c24 */ /* 0x000fc4000f8e020f */
[----:B------:R-:W-:Y:S01]  /*0f50*/  IMAD.WIDE.U32 R18, R5, R12, R18 ;  /* 0x0000000c05127225 */ /* 0x000fe200078e0012 */
[----:B------:R-:W-:Y:S02]  /*0f60*/  LEA.HI.X R21, R16, UR17, R29, 0x3, P1 ;  /* 0x0000001110157c11 */ /* 0x000fe400088f1c1d */
[----:B------:R-:W-:-:S04]  /*0f70*/  LEA R16, P1, R14, UR16, 0x3 ;  /* 0x000000100e107c11 */ /* 0x000fc8000f8218ff */
[----:B------:R-:W-:Y:S01]  /*0f80*/  LEA.HI.X R17, R14, UR17, R15, 0x3, P1 ;  /* 0x000000110e117c11 */ /* 0x000fe200088f1c0f */
[----:B------:R-:W-:Y:S01]  /*0f90*/  IMAD.IADD R15, R27, 0x1, R19 ;  /* 0x000000011b0f7824 */ /* 0x000fe200078e0213 */
[C---:B------:R-:W-:Y:S01]  /*0fa0*/  LEA R14, P1, R18.reuse, UR12, 0x3 ;  /* 0x0000000c120e7c11 */ /* 0x040fe2000f8218ff */
[----:B------:R-:W2:Y:S03]  /*0fb0*/  LDG.E.64 R20, desc[UR10][R20.64] ;  /* 0x0000000a14147981 */ /* 0x000ea6000c1e1b00 */
[----:B------:R-:W-:Y:S01]  /*0fc0*/  LEA.HI.X R15, R18, UR13, R15, 0x3, P1 ;  /* 0x0000000d120f7c11 */ /* 0x000fe200088f1c0f */
[----:B------:R-:W3:Y:S05]  /*0fd0*/  LDG.E.64 R16, desc[UR10][R16.64] ;  /* 0x0000000a10107981 */ /* 0x000eea000c1e1b00 */
[----:B------:R-:W3:Y:S01]  /*0fe0*/  LDG.E.64 R14, desc[UR10][R14.64] ;  /* 0x0000000a0e0e7981 */ /* 0x000ee2000c1e1b00 */
[----:B------:R-:W-:-:S02]  /*0ff0*/  IMAD.MOV.U32 R29, RZ, RZ, RZ ;  /* 0x000000ffff1d7224 */ /* 0x000fc400078e00ff */
[----:B------:R-:W-:Y:S01]  /*1000*/  VIADD R4, R4, 0x2 ;  /* 0x0000000204047836 */ /* 0x000fe20000000000 */
[----:B--2---:R-:W-:-:S08]  /*1010*/  DFMA R24, R22, R20, R24 ;  /* 0x000000141618722b */ /* 0x004fd00000000018 */
[----:B---3--:R-:W-:-:S11]  /*1020*/  DFMA R24, R14, R16, R24 ;  /* 0x000000100e18722b */ /* 0x008fd60000000018 */
.L_x_21:
[----:B------:R-:W-:Y:S05]  /*1030*/  @P0 BRA `(.L_x_19) ;  /* 0x00000000004c0947 */ /* 0x000fea0003800000 */
[----:B------:R-:W0:Y:S01]  /*1040*/  LDCU.64 UR16, c[0x0][0x3a0] ;  /* 0x00007400ff1077ac */ /* 0x000e220008000a00 */
[----:B------:R-:W-:Y:S01]  /*1050*/  MOV R28, R4 ;  /* 0x00000004001c7202 */ /* 0x000fe20000000f00 */
[----:B------:R-:W1:Y:S04]  /*1060*/  LDCU.128 UR12, c[0x0][0x380] ;  /* 0x00007000ff0c77ac */ /* 0x000e680008000c00 */
[----:B------:R-:W-:Y:S01]  /*1070*/  IMAD.WIDE.U32 R16, R5, R12, R28 ;  /* 0x0000000c05107225 */ /* 0x000fe200078e001c */
[----:B------:R-:W-:-:S03]  /*1080*/  UMOV UR4, URZ ;  /* 0x000000ff00047c82 */ /* 0x000fc60008000000 */
[----:B------:R-:W-:-:S04]  /*1090*/  IMAD R12, R12, UR4, RZ ;  /* 0x000000040c0c7c24 */ /* 0x000fc8000f8e02ff */
[----:B------:R-:W-:Y:S02]  /*10a0*/  IMAD R19, R5, R13, R12 ;  /* 0x0000000d05137224 */ /* 0x000fe400078e020c */
[----:B0-----:R-:W-:Y:S02]  /*10b0*/  IMAD R29, R29, UR16, RZ ;  /* 0x000000101d1d7c24 */ /* 0x001fe4000f8e02ff */
[----:B------:R-:W-:Y:S01]  /*10c0*/  IMAD.WIDE.U32 R14, R4, UR16, R8 ;  /* 0x00000010040e7c25 */ /* 0x000fe2000f8e0008 */
[----:B-1----:R-:W-:-:S03]  /*10d0*/  LEA R18, P0, R16, UR12, 0x3 ;  /* 0x0000000c10127c11 */ /* 0x002fc6000f8018ff */
[----:B------:R-:W-:Y:S01]  /*10e0*/  IMAD R13, R4, UR17, R29 ;  /* 0x00000011040d7c24 */ /* 0x000fe2000f8e021d */
[----:B------:R-:W-:Y:S01]  /*10f0*/  LEA R12, P1, R14, UR14, 0x3 ;  /* 0x0000000e0e0c7c11 */ /* 0x000fe2000f8218ff */
[----:B------:R-:W-:Y:S02]  /*1100*/  IMAD.IADD R17, R19, 0x1, R17 ;  /* 0x0000000113117824 */ /* 0x000fe400078e0211 */
[----:B------:R-:W-:-:S03]  /*1110*/  IMAD.IADD R13, R15, 0x1, R13 ;  /* 0x000000010f0d7824 */ /* 0x000fc600078e020d */
[----:B------:R-:W-:Y:S02]  /*1120*/  LEA.HI.X R19, R16, UR13, R17, 0x3, P0 ;  /* 0x0000000d10137c11 */ /* 0x000fe400080f1c11 */
[----:B------:R-:W-:-:S04]  /*1130*/  LEA.HI.X R13, R14, UR15, R13, 0x3, P1 ;  /* 0x0000000f0e0d7c11 */ /* 0x000fc800088f1c0d */
[----:B------:R-:W2:Y:S04]  /*1140*/  LDG.E.64 R18, desc[UR10][R18.64] ;  /* 0x0000000a12127981 */ /* 0x000ea8000c1e1b00 */
[----:B------:R-:W2:Y:S02]  /*1150*/  LDG.E.64 R12, desc[UR10][R12.64] ;  /* 0x0000000a0c0c7981 */ /* 0x000ea4000c1e1b00 */
[----:B--2---:R-:W-:-:S11]  /*1160*/  DFMA R24, R18, R12, R24 ;  /* 0x0000000c1218722b */ /* 0x004fd60000000018 */
.L_x_19:
[----:B------:R-:W0:Y:S01]  /*1170*/  LDC.64 R12, c[0x0][0x3a0] ;  /* 0x0000e800ff0c7b82 */ /* 0x000e220000000a00 */
[----:B------:R-:W1:Y:S01]  /*1180*/  LDCU.64 UR12, c[0x0][0x390] ;  /* 0x00007200ff0c77ac */ /* 0x000e620008000a00 */
[----:B------:R-:W-:Y:S02]  /*1190*/  UMOV UR4, URZ ;  /* 0x000000ff00047c82 */ /* 0x000fe40008000000 */
[----:B0-----:R-:W-:Y:S02]  /*11a0*/  IMAD R4, R12, UR4, RZ ;  /* 0x000000040c047c24 */ /* 0x001fe4000f8e02ff */
[----:B------:R-:W-:-:S04]  /*11b0*/  IMAD.WIDE.U32 R8, R5, R12, R8 ;  /* 0x0000000c05087225 */ /* 0x000fc800078e0008 */
[----:B------:R-:W-:Y:S01]  /*11c0*/  IMAD R15, R5, R13, R4 ;  /* 0x0000000d050f7224 */ /* 0x000fe200078e0204 */
[----:B-1----:R-:W-:-:S03]  /*11d0*/  LEA R14, P0, R8, UR12, 0x3 ;  /* 0x0000000c080e7c11 */ /* 0x002fc6000f8018ff */
[----:B------:R-:W-:-:S05]  /*11e0*/  IMAD.IADD R9, R9, 0x1, R15 ;  /* 0x0000000109097824 */ /* 0x000fca00078e020f */
[----:B------:R-:W-:Y:S02]  /*11f0*/  LEA.HI.X R15, R8, UR13, R9, 0x3, P0 ;  /* 0x0000000d080f7c11 */ /* 0x000fe400080f1c09 */
[----:B------:R-:W-:-:S03]  /*1200*/  IADD3 R8, PT, PT, R2, UR8, RZ ;  /* 0x0000000802087c10 */ /* 0x000fc6000fffe0ff */
[----:B------:R0:W-:Y:S01]  /*1210*/  STG.E.64 desc[UR10][R14.64], R24 ;  /* 0x000000180e007986 */ /* 0x0001e2000c101b0a */
[----:B------:R-:W-:Y:S01]  /*1220*/  ISETP.GE.U32.AND P0, PT, R8, R12, PT ;  /* 0x0000000c0800720c */ /* 0x000fe20003f06070 */
[--C-:B------:R-:W-:Y:S01]  /*1230*/  IMAD.MOV.U32 R2, RZ, RZ, R8.reuse ;  /* 0x000000ffff027224 */ /* 0x100fe200078e0008 */
[----:B------:R-:W-:-:S04]  /*1240*/  SHF.R.S32.HI R9, RZ, 0x1f, R8 ;  /* 0x0000001fff097819 */ /* 0x000fc80000011408 */
[----:B------:R-:W-:-:S13]  /*1250*/  ISETP.GE.U32.AND.EX P0, PT, R9, R13, PT, P0 ;  /* 0x0000000d0900720c */ /* 0x000fda0003f06100 */
[----:B0-----:R-:W-:Y:S05]  /*1260*/  @!P0 BRA `(.L_x_22) ;  /* 0xfffffff000688947 */ /* 0x001fea000383ffff */
.L_x_16:
[----:B------:R-:W-:Y:S05]  /*1270*/  BSYNC.RECONVERGENT B0 ;  /* 0x0000000000007941 */ /* 0x000fea0003800200 */
.L_x_15:
[----:B------:R-:W0:Y:S01]  /*1280*/  LDCU.64 UR12, c[0x0][0x398] ;  /* 0x00007300ff0c77ac */ /* 0x000e220008000a00 */
[----:B------:R-:W-:-:S05]  /*1290*/  VIADD R5, R5, UR9 ;  /* 0x0000000905057c36 */ /* 0x000fca0008000000 */
[----:B0-----:R-:W-:-:S04]  /*12a0*/  ISETP.GE.U32.AND P0, PT, R5, UR12, PT ;  /* 0x0000000c05007c0c */ /* 0x001fc8000bf06070 */
[----:B------:R-:W-:-:S13]  /*12b0*/  ISETP.GE.U32.AND.EX P0, PT, RZ, UR13, PT, P0 ;  /* 0x0000000dff007c0c */ /* 0x000fda000bf06100 */
[----:B------:R-:W-:Y:S05]  /*12c0*/  @!P0 BRA `(.L_x_23) ;  /* 0xfffffff0002c8947 */ /* 0x000fea000383ffff */
[----:B------:R-:W-:Y:S05]  /*12d0*/  EXIT ;  /* 0x000000000000794d */ /* 0x000fea0003800000 */
.L_x_24:
        /* <DEDUP_REMOVED lines=10> */
.L_x_53:


//--------------------- .text._Z9somethingPdS_S_mm --------------------------
	.section	.text._Z9somethingPdS_S_mm,"ax",@progbits
	.align	128
        .global         _Z9somethingPdS_S_mm
        .type           _Z9somethingPdS_S_mm,@function
        .size           _Z9somethingPdS_S_mm,(.L_x_54 - _Z9somethingPdS_S_mm)
        .other          _Z9somethingPdS_S_mm,@"STO_CUDA_ENTRY STV_DEFAULT"
_Z9somethingPdS_S_mm:
.text._Z9somethingPdS_S_mm:
[----:B------:R-:W-:Y:S01]  /*0000*/  LDC R1, c[0x0][0x37c] ;  /* 0x0000df00ff017b82 */ /* 0x000fe20000000800 */
[----:B------:R-:W0:Y:S07]  /*0010*/  S2R R2, SR_TID.X ;  /* 0x0000000000027919 */ /* 0x000e2e0000002100 */
[----:B------:R-:W0:Y:S01]  /*0020*/  S2UR UR4, SR_CTAID.X ;  /* 0x00000000000479c3 */ /* 0x000e220000002500 */
[----:B------:R-:W1:Y:S01]  /*0030*/  LDCU.64 UR6, c[0x0][0x3a0] ;  /* 0x00007400ff0677ac */ /* 0x000e620008000a00 */
[----:B------:R-:W2:Y:S01]  /*0040*/  S2R R5, SR_TID.Y ;  /* 0x0000000000057919 */ /* 0x000ea20000002200 */
[----:B------:R-:W3:Y:S05]  /*0050*/  LDCU.64 UR8, c[0x0][0x390] ;  /* 0x00007200ff0877ac */ /* 0x000eea0008000a00 */
[----:B------:R-:W0:Y:S08]  /*0060*/  LDC R3, c[0x0][0x360] ;  /* 0x0000d800ff037b82 */ /* 0x000e300000000800 */
[----:B------:R-:W2:Y:S08]  /*0070*/  S2UR UR5, SR_CTAID.Y ;  /* 0x00000000000579c3 */ /* 0x000eb00000002600 */
[----:B------:R-:W2:Y:S01]  /*0080*/  LDC R0, c[0x0][0x364] ;  /* 0x0000d900ff007b82 */ /* 0x000ea20000000800 */
[----:B0-----:R-:W-:-:S05]  /*0090*/  IMAD R2, R3, UR4, R2 ;  /* 0x0000000403027c24 */ /* 0x001fca000f8e0202 */
[--C-:B------:R-:W-:Y:S01]  /*00a0*/  SHF.R.S32.HI R3, RZ, 0x1f, R2.reuse ;  /* 0x0000001fff037819 */ /* 0x100fe20000011402 */
[----:B--2---:R-:W-:Y:S01]  /*00b0*/  IMAD R5, R0, UR5, R5 ;  /* 0x0000000500057c24 */ /* 0x004fe2000f8e0205 */
[----:B------:R-:W0:Y:S03]  /*00c0*/  LDCU.64 UR4, c[0x0][0x358] ;  /* 0x00006b00ff0477ac */ /* 0x000e260008000a00 */
[----:B-1----:R-:W-:-:S04]  /*00d0*/  IMAD.WIDE.U32 R2, R5, UR6, R2 ;  /* 0x0000000605027c25 */ /* 0x002fc8000f8e0002 */
[----:B------:R-:W-:Y:S01]  /*00e0*/  IMAD R5, R5, UR7, R3 ;  /* 0x0000000705057c24 */ /* 0x000fe2000f8e0203 */
[C---:B---3--:R-:W-:Y:S02]  /*00f0*/  LEA R4, P0, R2.reuse, UR8, 0x3 ;  /* 0x0000000802047c11 */ /* 0x048fe4000f8018ff */
[----:B------:R-:W-:Y:S02]  /*0100*/  MOV R3, 0xc0418000 ;  /* 0xc041800000037802 */ /* 0x000fe40000000f00 */
[----:B------:R-:W-:Y:S01]  /*0110*/  LEA.HI.X R5, R2, UR9, R5, 0x3, P0 ;  /* 0x0000000902057c11 */ /* 0x000fe200080f1c05 */
[----:B------:R-:W-:-:S05]  /*0120*/  HFMA2 R2, -RZ, RZ, 0, 0 ;  /* 0x00000000ff027431 */ /* 0x000fca00000001ff */
[----:B0-----:R-:W-:Y:S01]  /*0130*/  STG.E.64 desc[UR4][R4.64], R2 ;  /* 0x0000000204007986 */ /* 0x001fe2000c101b04 */
[----:B------:R-:W-:Y:S05]  /*0140*/  EXIT ;  /* 0x000000000000794d */ /* 0x000fea0003800000 */
.L_x_25:
        /* <DEDUP_REMOVED lines=11> */
.L_x_54:


//--------------------- .text._Z27col_average_distance_matrixPdmm --------------------------
	.section	.text._Z27col_average_distance_matrixPdmm,"ax",@progbits
	.align	128
        .global         _Z27col_average_distance_matrixPdmm
        .type           _Z27col_average_distance_matrixPdmm,@function
        .size           _Z27col_average_distance_matrixPdmm,(.L_x_51 - _Z27col_average_distance_matrixPdmm)
        .other          _Z27col_average_distance_matrixPdmm,@"STO_CUDA_ENTRY STV_DEFAULT"
_Z27col_average_distance_matrixPdmm:
.text._Z27col_average_distance_matrixPdmm:
[----:B------:R-:W-:Y:S01]  /*0000*/  LDC R1, c[0x0][0x37c] ;  /* 0x0000df00ff017b82 */ /* 0x000fe20000000800 */
[----:B------:R-:W0:Y:S07]  /*0010*/  S2R R0, SR_CTAID.X ;  /* 0x0000000000007919 */ /* 0x000e2e0000002500 */
[----:B------:R-:W1:Y:S01]  /*0020*/  LDC.64 R8, c[0x0][0x388] ;  /* 0x0000e200ff087b82 */ /* 0x000e620000000a00 */
[----:B------:R-:W0:Y:S01]  /*0030*/  LDCU UR6, c[0x0][0x360] ;  /* 0x00006c00ff0677ac */ /* 0x000e220008000800 */
[----:B------:R-:W0:Y:S01]  /*0040*/  S2R R3, SR_TID.X ;  /* 0x0000000000037919 */ /* 0x000e220000002100 */
[----:B------:R-:W2:Y:S01]  /*0050*/  LDCU UR4, c[0x0][0x370] ;  /* 0x00006e00ff0477ac */ /* 0x000ea20008000800 */
[----:B0-----:R-:W-:Y:S01]  /*0060*/  IMAD R0, R0, UR6, R3 ;  /* 0x0000000600007c24 */ /* 0x001fe2000f8e0203 */
[----:B--2---:R-:W-:-:S04]  /*0070*/  UIMAD UR6, UR6, UR4, URZ ;  /* 0x00000004060672a4 */ /* 0x004fc8000f8e02ff */
[----:B------:R-:W-:Y:S02]  /*0080*/  SHF.R.S32.HI R2, RZ, 0x1f, R0 ;  /* 0x0000001fff027819 */ /* 0x000fe40000011400 */
[----:B-1----:R-:W-:-:S04]  /*0090*/  ISETP.GE.U32.AND P0, PT, R0, R8, PT ;  /* 0x000000080000720c */ /* 0x002fc80003f06070 */
[----:B------:R-:W-:-:S13]  /*00a0*/  ISETP.GE.U32.AND.EX P0, PT, R2, R9, PT, P0 ;  /* 0x000000090200720c */ /* 0x000fda0003f06100 */
[----:B------:R-:W-:Y:S05]  /*00b0*/  @P0 EXIT ;  /* 0x000000000000094d */ /* 0x000fea0003800000 */
[----:B------:R-:W0:Y:S02]  /*00c0*/  LDCU.64 UR4, c[0x0][0x390] ;  /* 0x00007200ff0477ac */ /* 0x000e240008000a00 */
[----:B0-----:R-:W-:-:S04]  /*00d0*/  ISETP.NE.U32.AND P0, PT, RZ, UR4, PT ;  /* 0x00000004ff007c0c */ /* 0x001fc8000bf05070 */
[----:B------:R-:W-:-:S13]  /*00e0*/  ISETP.NE.AND.EX P0, PT, RZ, UR5, PT, P0 ;  /* 0x00000005ff007c0c */ /* 0x000fda000bf05300 */
[----:B------:R-:W-:Y:S05]  /*00f0*/  @!P0 EXIT ;  /* 0x000000000000894d */ /* 0x000fea0003800000 */
[----:B------:R-:W0:Y:S01]  /*0100*/  LDCU.64 UR8, c[0x0][0x390] ;  /* 0x00007200ff0877ac */ /* 0x000e220008000a00 */
[----:B------:R-:W-:Y:S02]  /*0110*/  IMAD.MOV.U32 R13, RZ, RZ, R2 ;  /* 0x000000ffff0d7224 */ /* 0x000fe400078e0002 */
[----:B------:R-:W-:Y:S01]  /*0120*/  IMAD.MOV.U32 R4, RZ, RZ, R0 ;  /* 0x000000ffff047224 */ /* 0x000fe200078e0000 */
[----:B------:R-:W-:Y:S01]  /*0130*/  UISETP.NE.U32.AND UP0, UPT, UR4, 0x1, UPT ;  /* 0x000000010400788c */ /* 0x000fe2000bf05070 */
[----:B------:R-:W1:Y:S03]  /*0140*/  LDCU.64 UR16, c[0x0][0x358] ;  /* 0x00006b00ff1077ac */ /* 0x000e660008000a00 */
[----:B------:R-:W-:Y:S01]  /*0150*/  UISETP.NE.AND.EX UP0, UPT, UR5, URZ, UPT, UP0 ;  /* 0x000000ff0500728c */ /* 0x000fe2000bf05300 */
[----:B------:R-:W2:Y:S01]  /*0160*/  LDCU.64 UR12, c[0x0][0x388] ;  /* 0x00007100ff0c77ac */ /* 0x000ea20008000a00 */
[----:B------:R-:W3:Y:S01]  /*0170*/  LDCU.64 UR10, c[0x0][0x380] ;  /* 0x00007000ff0a77ac */ /* 0x000ee20008000a00 */
[----:B0-----:R-:W0:Y:S06]  /*0180*/  I2F.F64.U64 R6, UR8 ;  /* 0x0000000800067d12 */ /* 0x001e2c0008301800 */
[----:B------:R-:W-:Y:S05]  /*0190*/  BRA.U UP0, `(.L_x_26) ;  /* 0x0000000100907547 */ /* 0x000fea000b800000 */
.L_x_29:
[----:B---3--:R-:W-:-:S04]  /*01a0*/  LEA R10, P0, R4, UR10, 0x3 ;  /* 0x0000000a040a7c11 */ /* 0x008fc8000f8018ff */
[----:B------:R-:W-:-:S05]  /*01b0*/  LEA.HI.X R11, R4, UR11, R13, 0x3, P0 ;  /* 0x0000000b040b7c11 */ /* 0x000fca00080f1c0d */
[----:B-1----:R-:W3:Y:S01]  /*01c0*/  LDG.E.64 R2, desc[UR16][R10.64] ;  /* 0x000000100a027981 */ /* 0x002ee2000c1e1b00 */
[----:B0-----:R-:W0:Y:S01]  /*01d0*/  MUFU.RCP64H R5, R7 ;  /* 0x0000000700057308 */ /* 0x001e220000001800 */
[----:B------:R-:W-:Y:S01]  /*01e0*/  IMAD.MOV.U32 R4, RZ, RZ, 0x1 ;  /* 0x00000001ff047424 */ /* 0x000fe200078e00ff */
[----:B------:R-:W-:Y:S05]  /*01f0*/  BSSY.RECONVERGENT B0, `(.L_x_27) ;  /* 0x0000015000007945 */ /* 0x000fea0003800200 */
[----:B0-----:R-:W-:-:S08]  /*0200*/  DFMA R8, R4, -R6, 1 ;  /* 0x3ff000000408742b */ /* 0x001fd00000000806 */
[----:B------:R-:W-:-:S08]  /*0210*/  DFMA R8, R8, R8, R8 ;  /* 0x000000080808722b */ /* 0x000fd00000000008 */
[----:B------:R-:W-:-:S08]  /*0220*/  DFMA R8, R4, R8, R4 ;  /* 0x000000080408722b */ /* 0x000fd00000000004 */
[----:B------:R-:W-:-:S08]  /*0230*/  DFMA R4, R8, -R6, 1 ;  /* 0x3ff000000804742b */ /* 0x000fd00000000806 */
[----:B------:R-:W-:-:S08]  /*0240*/  DFMA R4, R8, R4, R8 ;  /* 0x000000040804722b */ /* 0x000fd00000000008 */
[----:B---3--:R-:W-:Y:S01]  /*0250*/  DMUL R8, R2, R4 ;  /* 0x0000000402087228 */ /* 0x008fe20000000000 */
[----:B------:R-:W-:-:S07]  /*0260*/  FSETP.GEU.AND P1, PT, |R3|, 6.5827683646048100446e-37, PT ;  /* 0x036000000300780b */ /* 0x000fce0003f2e200 */
[----:B------:R-:W-:-:S08]  /*0270*/  DFMA R12, R8, -R6, R2 ;  /* 0x80000006080c722b */ /* 0x000fd00000000002 */
[----:B------:R-:W-:-:S10]  /*0280*/  DFMA R4, R4, R12, R8 ;  /* 0x0000000c0404722b */ /* 0x000fd40000000008 */
[----:B------:R-:W-:-:S05]  /*0290*/  FFMA R8, RZ, R7, R5 ;  /* 0x00000007ff087223 */ /* 0x000fca0000000005 */
[----:B------:R-:W-:-:S13]  /*02a0*/  FSETP.GT.AND P0, PT, |R8|, 1.469367938527859385e-39, PT ;  /* 0x001000000800780b */ /* 0x000fda0003f04200 */
[----:B------:R-:W-:Y:S05]  /*02b0*/  @P0 BRA P1, `(.L_x_28) ;  /* 0x0000000000200947 */ /* 0x000fea0000800000 */
[----:B------:R-:W-:Y:S01]  /*02c0*/  IMAD.MOV.U32 R16, RZ, RZ, R2 ;  /* 0x000000ffff107224 */ /* 0x000fe200078e0002 */
[----:B------:R-:W-:Y:S01]  /*02d0*/  MOV R4, 0x320 ;  /* 0x0000032000047802 */ /* 0x000fe20000000f00 */
[----:B------:R-:W-:Y:S02]  /*02e0*/  IMAD.MOV.U32 R17, RZ, RZ, R3 ;  /* 0x000000ffff117224 */ /* 0x000fe400078e0003 */
[----:B------:R-:W-:Y:S02]  /*02f0*/  IMAD.MOV.U32 R14, RZ, RZ, R6 ;  /* 0x000000ffff0e7224 */ /* 0x000fe400078e0006 */
[----:B------:R-:W-:-:S07]  /*0300*/  IMAD.MOV.U32 R15, RZ, RZ, R7 ;  /* 0x000000ffff0f7224 */ /* 0x000fce00078e0007 */
[----:B--2---:R-:W-:Y:S05]  /*0310*/  CALL.REL.NOINC `($__internal_1_$__cuda_sm20_div_rn_f64_full) ;  /* 0x0000002000ac7944 */ /* 0x004fea0003c00000 */
[----:B------:R-:W-:Y:S02]  /*0320*/  IMAD.MOV.U32 R4, RZ, RZ, R14 ;  /* 0x000000ffff047224 */ /* 0x000fe400078e000e */
[----:B------:R-:W-:-:S07]  /*0330*/  IMAD.MOV.U32 R5, RZ, RZ, R15 ;  /* 0x000000ffff057224 */ /* 0x000fce00078e000f */
.L_x_28:
[----:B--2---:R-:W-:Y:S05]  /*0340*/  BSYNC.RECONVERGENT B0 ;  /* 0x0000000000007941 */ /* 0x004fea0003800200 */
.L_x_27:
[----:B------:R-:W-:Y:S01]  /*0350*/  DADD R2, R2, -R4 ;  /* 0x0000000002027229 */ /* 0x000fe20000000804 */
[----:B------:R-:W-:-:S04]  /*0360*/  VIADD R4, R0, UR6 ;  /* 0x0000000600047c36 */ /* 0x000fc80008000000 */
[--C-:B------:R-:W-:Y:S02]  /*0370*/  IMAD.MOV.U32 R0, RZ, RZ, R4.reuse ;  /* 0x000000ffff007224 */ /* 0x100fe400078e0004 */
[----:B------:R4:W-:Y:S01]  /*0380*/  STG.E.64 desc[UR16][R10.64], R2 ;  /* 0x000000020a007986 */ /* 0x0009e2000c101b10 */
[----:B------:R-:W-:Y:S02]  /*0390*/  ISETP.GE.U32.AND P0, PT, R4, UR12, PT ;  /* 0x0000000c04007c0c */ /* 0x000fe4000bf06070 */
[----:B------:R-:W-:-:S04]  /*03a0*/  SHF.R.S32.HI R13, RZ, 0x1f, R4 ;  /* 0x0000001fff0d7819 */ /* 0x000fc80000011404 */
[----:B------:R-:W-:-:S13]  /*03b0*/  ISETP.GE.U32.AND.EX P0, PT, R13, UR13, PT, P0 ;  /* 0x0000000d0d007c0c */ /* 0x000fda000bf06100 */
[----:B----4-:R-:W-:Y:S05]  /*03c0*/  @!P0 BRA `(.L_x_29) ;  /* 0xfffffffc00748947 */ /* 0x010fea000383ffff */
[----:B------:R-:W-:Y:S05]  /*03d0*/  EXIT ;  /* 0x000000000000794d */ /* 0x000fea0003800000 */
.L_x_26:
[----:B---3--:R-:W-:Y:S01]  /*03e0*/  UIADD3 UR10, UPT, UPT, UR4, 0x7, URZ ;  /* 0x00000007040a7890 */ /* 0x008fe2000fffe0ff */
[----:B------:R-:W-:Y:S01]  /*03f0*/  BSSY.RECONVERGENT B0, `(.L_x_30) ;  /* 0x000021c000007945 */ /* 0x000fe20003800200 */
[----:B------:R-:W-:Y:S01]  /*0400*/  UIADD3 UR22, UP0, UPT, UR4, -0x1, URZ ;  /* 0xffffffff04167890 */ /* 0x000fe2000ff1e0ff */
[C-C-:B------:R-:W-:Y:S01]  /*0410*/  SHF.L.U64.HI R2, R8.reuse, 0x3, R9.reuse ;  /* 0x0000000308027819 */ /* 0x140fe20000010209 */
[----:B------:R-:W-:Y:S01]  /*0420*/  ULOP3.LUT UR11, UR10, 0x7, URZ, 0xc0, !UPT ;  /* 0x000000070a0b7892 */ /* 0x000fe2000f8ec0ff */
[C---:B------:R-:W-:Y:S01]  /*0430*/  SHF.L.U64.HI R3, R8.reuse, 0x7, R9 ;  /* 0x0000000708037819 */ /* 0x040fe20000010209 */
[----:B------:R-:W-:Y:S01]  /*0440*/  IMAD.SHL.U32 R5, R8, 0x8, RZ ;  /* 0x0000000808057824 */ /* 0x000fe200078e00ff */
[----:B------:R-:W-:Y:S02]  /*0450*/  UIADD3 UR21, UPT, UPT, UR4, 0xf, URZ ;  /* 0x0000000f04157890 */ /* 0x000fe4000fffe0ff */
[----:B------:R-:W-:Y:S02]  /*0460*/  UIADD3 UR11, UP1, UPT, UR11, -0x1, URZ ;  /* 0xffffffff0b0b7890 */ /* 0x000fe4000ff3e0ff */
[----:B------:R-:W-:-:S02]  /*0470*/  ULOP3.LUT UR19, UR4, 0xf, URZ, 0xc0, !UPT ;  /* 0x0000000f04137892 */ /* 0x000fc4000f8ec0ff */
[----:B------:R-:W-:Y:S02]  /*0480*/  ULOP3.LUT UR18, UR4, 0x7, URZ, 0xc0, !UPT ;  /* 0x0000000704127892 */ /* 0x000fe4000f8ec0ff */
[----:B------:R-:W-:Y:S02]  /*0490*/  ULOP3.LUT UR9, UR4, 0xfffffff0, URZ, 0xc0, !UPT ;  /* 0xfffffff004097892 */ /* 0x000fe4000f8ec0ff */
[----:B------:R-:W-:Y:S02]  /*04a0*/  ULOP3.LUT UR8, UR4, 0x3, URZ, 0xc0, !UPT ;  /* 0x0000000304087892 */ /* 0x000fe4000f8ec0ff */
[----:B--2---:R-:W-:Y:S02]  /*04b0*/  UIADD3.X UR12, UPT, UPT, UR5, -0x1, URZ, UP0, !UPT ;  /* 0xffffffff050c7890 */ /* 0x004fe400087fe4ff */
[----:B------:R-:W-:Y:S02]  /*04c0*/  ULOP3.LUT UR10, UR10, 0x3, URZ, 0xc0, !UPT ;  /* 0x000000030a0a7892 */ /* 0x000fe4000f8ec0ff */
[----:B------:R-:W-:-:S12]  /*04d0*/  UIADD3.X UR20, UPT, UPT, URZ, -0x1, URZ, UP1, !UPT ;  /* 0xffffffffff147890 */ /* 0x000fd80008ffe4ff */
.L_x_43:
[----:B------:R-:W2:Y:S01]  /*04e0*/  LDCU.64 UR4, c[0x0][0x380] ;  /* 0x00007000ff0477ac */ /* 0x000ea20008000a00 */
[C---:B------:R-:W-:Y:S01]  /*04f0*/  IMAD.SHL.U32 R28, R4.reuse, 0x8, RZ ;  /* 0x00000008041c7824 */ /* 0x040fe200078e00ff */
[----:B------:R-:W-:Y:S02]  /*0500*/  SHF.L.U64.HI R9, R4, 0x3, R13 ;  /* 0x0000000304097819 */ /* 0x000fe4000001020d */
[----:B------:R-:W3:Y:S02]  /*0510*/  LDC.64 R12, c[0x0][0x390] ;  /* 0x0000e400ff0c7b82 */ /* 0x000ee40000000a00 */
[----:B--2---:R-:W-:-:S04]  /*0520*/  IADD3 R10, P0, PT, R28, UR4, RZ ;  /* 0x000000041c0a7c10 */ /* 0x004fc8000ff1e0ff */
[----:B------:R-:W-:-:S05]  /*0530*/  IADD3.X R11, PT, PT, R9, UR5, RZ, P0, !PT ;  /* 0x00000005090b7c10 */ /* 0x000fca00087fe4ff */
[----:B-1----:R1:W5:Y:S01]  /*0540*/  LDG.E.64 R16, desc[UR16][R10.64] ;  /* 0x000000100a107981 */ /* 0x002362000c1e1b00 */
[----:B---3--:R-:W-:Y:S01]  /*0550*/  IADD3 R4, P1, PT, R12, -0x2, RZ ;  /* 0xfffffffe0c047810 */ /* 0x008fe20007f3e0ff */
[----:B------:R-:W-:-:S03]  /*0560*/  IMAD.MOV.U32 R29, RZ, RZ, 0x1 ;  /* 0x00000001ff1d7424 */ /* 0x000fc600078e00ff */
[----:B------:R-:W-:Y:S02]  /*0570*/  ISETP.GE.U32.AND P0, PT, R4, 0xf, PT ;  /* 0x0000000f0400780c */ /* 0x000fe40003f06070 */
[----:B------:R-:W-:-:S04]  /*0580*/  IADD3.X R4, PT, PT, R13, -0x1, RZ, P1, !PT ;  /* 0xffffffff0d047810 */ /* 0x000fc80000ffe4ff */
[----:B------:R-:W-:Y:S01]  /*0590*/  ISETP.GE.U32.AND.EX P0, PT, R4, RZ, PT, P0 ;  /* 0x000000ff0400720c */ /* 0x000fe20003f06100 */
[----:B------:R-:W-:-:S12]  /*05a0*/  IMAD.MOV.U32 R4, RZ, RZ, RZ ;  /* 0x000000ffff047224 */ /* 0x000fd800078e00ff */
[----:B-1----:R-:W-:Y:S05]  /*05b0*/  @!P0 BRA `(.L_x_31) ;  /* 0x0000000400388947 */ /* 0x002fea0003800000 */
[----:B------:R-:W-:Y:S01]  /*05c0*/  IADD3 R28, P0, P1, R28, UR4, R5 ;  /* 0x000000041c1c7c10 */ /* 0x000fe2000f91e005 */
[----:B------:R-:W-:Y:S02]  /*05d0*/  IMAD.MOV.U32 R29, RZ, RZ, 0x1 ;  /* 0x00000001ff1d7424 */ /* 0x000fe400078e00ff */
[----:B------:R-:W-:Y:S01]  /*05e0*/  IMAD.MOV.U32 R4, RZ, RZ, RZ ;  /* 0x000000ffff047224 */ /* 0x000fe200078e00ff */
[----:B------:R-:W-:-:S09]  /*05f0*/  IADD3.X R9, PT, PT, R9, UR5, R2, P0, P1 ;  /* 0x0000000509097c10 */ /* 0x000fd200087e2402 */
.L_x_32:
[----:B------:R-:W-:Y:S01]  /*0600*/  IMAD.MOV.U32 R14, RZ, RZ, R28 ;  /* 0x000000ffff0e7224 */ /* 0x000fe200078e001c */
[----:B------:R-:W-:Y:S01]  /*0610*/  IADD3 R26, P0, PT, R28, R5, RZ ;  /* 0x000000051c1a7210 */ /* 0x000fe20007f1e0ff */
[----:B------:R-:W-:-:S06]  /*0620*/  IMAD.MOV.U32 R15, RZ, RZ, R9 ;  /* 0x000000ffff0f7224 */ /* 0x000fcc00078e0009 */
[----:B------:R-:W2:Y:S01]  /*0630*/  LDG.E.64 R14, desc[UR16][R14.64] ;  /* 0x000000100e0e7981 */ /* 0x000ea2000c1e1b00 */
[----:B------:R-:W-:Y:S01]  /*0640*/  IMAD.X R27, R9, 0x1, R2, P0 ;  /* 0x00000001091b7824 */ /* 0x000fe200000e0602 */
[----:B------:R-:W-:-:S04]  /*0650*/  IADD3 R20, P0, PT, R26, R5, RZ ;  /* 0x000000051a147210 */ /* 0x000fc80007f1e0ff */
[----:B------:R-:W3:Y:S01]  /*0660*/  LDG.E.64 R18, desc[UR16][R26.64] ;  /* 0x000000101a127981 */ /* 0x000ee2000c1e1b00 */
[----:B------:R-:W-:Y:S01]  /*0670*/  IMAD.X R21, R27, 0x1, R2, P0 ;  /* 0x000000011b157824 */ /* 0x000fe200000e0602 */
[----:B------:R-:W-:-:S04]  /*0680*/  IADD3 R24, P0, PT, R20, R5, RZ ;  /* 0x0000000514187210 */ /* 0x000fc80007f1e0ff */
[----:B------:R-:W4:Y:S01]  /*0690*/  LDG.E.64 R22, desc[UR16][R20.64] ;  /* 0x0000001014167981 */ /* 0x000f22000c1e1b00 */
[----:B------:R-:W-:-:S05]  /*06a0*/  IMAD.X R25, R21, 0x1, R2, P0 ;  /* 0x0000000115197824 */ /* 0x000fca00000e0602 */
[----:B------:R-:W4:Y:S01]  /*06b0*/  LDG.E.64 R20, desc[UR16][R24.64] ;  /* 0x0000001018147981 */ /* 0x000f22000c1e1b00 */
[----:B--2--5:R-:W-:Y:S01]  /*06c0*/  DADD R14, R14, R16 ;  /* 0x000000000e0e7229 */ /* 0x024fe20000000010 */
[----:B------:R-:W-:-:S05]  /*06d0*/  IADD3 R16, P0, PT, R24, R5, RZ ;  /* 0x0000000518107210 */ /* 0x000fca0007f1e0ff */
[--C-:B------:R-:W-:Y:S02]  /*06e0*/  IMAD.X R17, R25, 0x1, R2.reuse, P0 ;  /* 0x0000000119117824 */ /* 0x100fe400000e0602 */
[----:B---3--:R-:W-:Y:S01]  /*06f0*/  DADD R18, R14, R18 ;  /* 0x000000000e127229 */ /* 0x008fe20000000012 */
[-C--:B------:R-:W-:Y:S02]  /*0700*/  IADD3 R26, P0, PT, R16, R5.reuse, RZ ;  /* 0x00000005101a7210 */ /* 0x080fe40007f1e0ff */
[----:B------:R-:W2:Y:S03]  /*0710*/  LDG.E.64 R14, desc[UR16][R16.64] ;  /* 0x00000010100e7981 */ /* 0x000ea6000c1e1b00 */
[----:B------:R-:W-:Y:S02]  /*0720*/  IMAD.X R27, R17, 0x1, R2, P0 ;  /* 0x00000001111b7824 */ /* 0x000fe400000e0602 */
[----:B----4-:R-:W-:Y:S01]  /*0730*/  DADD R22, R18, R22 ;  /* 0x0000000012167229 */ /* 0x010fe20000000016 */
[----:B------:R-:W-:-:S02]  /*0740*/  IADD3 R18, P0, PT, R26, R5, RZ ;  /* 0x000000051a127210 */ /* 0x000fc40007f1e0ff */
[----:B------:R1:W3:Y:S03]  /*0750*/  LDG.E.64 R16, desc[UR16][R26.64] ;  /* 0x000000101a107981 */ /* 0x0002e6000c1e1b00 */
[--C-:B------:R-:W-:Y:S02]  /*0760*/  IMAD.X R19, R27, 0x1, R2.reuse, P0 ;  /* 0x000000011b137824 */ /* 0x100fe400000e0602 */
[----:B------:R-:W-:Y:S01]  /*0770*/  DADD R20, R22, R20 ;  /* 0x0000000016147229 */ /* 0x000fe20000000014 */
[----:B------:R-:W-:Y:S02]  /*0780*/  IADD3 R24, P0, PT, R18, R5, RZ ;  /* 0x0000000512187210 */ /* 0x000fe40007f1e0ff */
[----:B------:R-:W4:Y:S03]  /*0790*/  LDG.E.64 R22, desc[UR16][R18.64] ;  /* 0x0000001012167981 */ /* 0x000f26000c1e1b00 */
[----:B------:R-:W-:-:S05]  /*07a0*/  IMAD.X R25, R19, 0x1, R2, P0 ;  /* 0x0000000113197824 */ /* 0x000fca00000e0602 */
[----:B------:R-:W4:Y:S01]  /*07b0*/  LDG.E.64 R18, desc[UR16][R24.64] ;  /* 0x0000001018127981 */ /* 0x000f22000c1e1b00 */
[----:B--2---:R-:W-:Y:S01]  /*07c0*/  DADD R14, R20, R14 ;  /* 0x00000000140e7229 */ /* 0x004fe2000000000e */
[----:B------:R-:W-:-:S05]  /*07d0*/  IADD3 R20, P0, PT, R24, R5, RZ ;  /* 0x0000000518147210 */ /* 0x000fca0007f1e0ff */
[----:B------:R-:W-:Y:S01]  /*07e0*/  IMAD.X R21, R25, 0x1, R2, P0 ;  /* 0x0000000119157824 */ /* 0x000fe200000e0602 */
[----:B-1----:R-:W-:Y:S01]  /*07f0*/  IADD3 R26, P0, PT, R20, R5, RZ ;  /* 0x00000005141a7210 */ /* 0x002fe20007f1e0ff */
[----:B---3--:R-:W-:-:S03]  /*0800*/  DADD R16, R14, R16 ;  /* 0x000000000e107229 */ /* 0x008fc60000000010 */
[----:B------:R1:W2:Y:S01]  /*0810*/  LDG.E.64 R14, desc[UR16][R20.64] ;  /* 0x00000010140e7981 */ /* 0x0002a2000c1e1b00 */
[----:B------:R-:W-:-:S04]  /*0820*/  IMAD.X R27, R21, 0x1, R2, P0 ;  /* 0x00000001151b7824 */ /* 0x000fc800000e0602 */
[----:B----4-:R-:W-:Y:S02]  /*0830*/  DADD R22, R16, R22 ;  /* 0x0000000010167229 */ /* 0x010fe40000000016 */
[----:B------:R3:W4:Y:S01]  /*0840*/  LDG.E.64 R16, desc[UR16][R26.64] ;  /* 0x000000101a107981 */ /* 0x000722000c1e1b00 */
[----:B-1----:R-:W-:-:S04]  /*0850*/  IADD3 R20, P0, PT, R26, R5, RZ ;  /* 0x000000051a147210 */ /* 0x002fc80007f1e0ff */
[----:B------:R-:W-:Y:S01]  /*0860*/  IADD3.X R21, PT, PT, R27, R2, RZ, P0, !PT ;  /* 0x000000021b157210 */ /* 0x000fe200007fe4ff */
[----:B------:R-:W-:Y:S01]  /*0870*/  DADD R18, R22, R18 ;  /* 0x0000000016127229 */ /* 0x000fe20000000012 */
[----:B------:R-:W-:-:S03]  /*0880*/  IADD3 R24, P0, PT, R20, R5, RZ ;  /* 0x0000000514187210 */ /* 0x000fc60007f1e0ff */
[----:B------:R-:W4:Y:S02]  /*0890*/  LDG.E.64 R22, desc[UR16][R20.64] ;  /* 0x0000001014167981 */ /* 0x000f24000c1e1b00 */
[----:B------:R-:W-:-:S05]  /*08a0*/  IMAD.X R25, R21, 0x1, R2, P0 ;  /* 0x0000000115197824 */ /* 0x000fca00000e0602 */
[----:B------:R-:W4:Y:S01]  /*08b0*/  LDG.E.64 R20, desc[UR16][R24.64] ;  /* 0x0000001018147981 */ /* 0x000f22000c1e1b00 */
[----:B--2---:R-:W-:Y:S01]  /*08c0*/  DADD R14, R18, R14 ;  /* 0x00000000120e7229 */ /* 0x004fe2000000000e */
[----:B------:R-:W-:-:S05]  /*08d0*/  IADD3 R18, P0, PT, R24, R5, RZ ;  /* 0x0000000518127210 */ /* 0x000fca0007f1e0ff */
[----:B------:R-:W-:Y:S01]  /*08e0*/  IMAD.X R19, R25, 0x1, R2, P0 ;  /* 0x0000000119137824 */ /* 0x000fe200000e0602 */
[----:B---3--:R-:W-:Y:S01]  /*08f0*/  IADD3 R26, P0, PT, R18, R5, RZ ;  /* 0x00000005121a7210 */ /* 0x008fe20007f1e0ff */
[----:B----4-:R-:W-:-:S03]  /*0900*/  DADD R16, R14, R16 ;  /* 0x000000000e107229 */ /* 0x010fc60000000010 */
[----:B------:R-:W2:Y:S01]  /*0910*/  LDG.E.64 R14, desc[UR16][R18.64] ;  /* 0x00000010120e7981 */ /* 0x000ea2000c1e1b00 */
[----:B------:R-:W-:-:S04]  /*0920*/  IMAD.X R27, R19, 0x1, R2, P0 ;  /* 0x00000001131b7824 */ /* 0x000fc800000e0602 */
[----:B------:R-:W-:Y:S01]  /*0930*/  DADD R22, R16, R22 ;  /* 0x0000000010167229 */ /* 0x000fe20000000016 */
[----:B------:R-:W3:Y:S01]  /*0940*/  LDG.E.64 R18, desc[UR16][R26.64] ;  /* 0x000000101a127981 */ /* 0x000ee2000c1e1b00 */
[----:B------:R-:W-:-:S05]  /*0950*/  IADD3 R16, P0, PT, R26, R5, RZ ;  /* 0x000000051a107210 */ /* 0x000fca0007f1e0ff */
[----:B------:R-:W-:Y:S01]  /*0960*/  IMAD.X R17, R27, 0x1, R2, P0 ;  /* 0x000000011b117824 */ /* 0x000fe200000e0602 */
[----:B------:R-:W-:Y:S01]  /*0970*/  DADD R20, R22, R20 ;  /* 0x0000000016147229 */ /* 0x000fe20000000014 */
[----:B------:R-:W-:-:S03]  /*0980*/  IADD3 R22, P0, PT, R16, R5, RZ ;  /* 0x0000000510167210 */ /* 0x000fc60007f1e0ff */
[----:B------:R1:W4:Y:S02]  /*0990*/  LDG.E.64 R24, desc[UR16][R16.64] ;  /* 0x0000001010187981 */ /* 0x000324000c1e1b00 */
[----:B------:R-:W-:-:S06]  /*09a0*/  IMAD.X R23, R17, 0x1, R2, P0 ;  /* 0x0000000111177824 */ /* 0x000fcc00000e0602 */
[----:B------:R-:W4:Y:S01]  /*09b0*/  LDG.E.64 R22, desc[UR16][R22.64] ;  /* 0x0000001016167981 */ /* 0x000f22000c1e1b00 */
[----:B------:R-:W-:Y:S01]  /*09c0*/  ULOP3.LUT UR4, UR22, 0xfffffff0, URZ, 0xc0, !UPT ;  /* 0xfffffff016047892 */ /* 0x000fe2000f8ec0ff */
[----:B------:R-:W-:-:S05]  /*09d0*/  IADD3 R29, P0, PT, R29, 0x10, RZ ;  /* 0x000000101d1d7810 */ /* 0x000fca0007f1e0ff */
[----:B------:R-:W-:Y:S01]  /*09e0*/  IMAD.X R4, RZ, RZ, R4, P0 ;  /* 0x000000ffff047224 */ /* 0x000fe200000e0604 */
[----:B--2---:R-:W-:-:S08]  /*09f0*/  DADD R14, R20, R14 ;  /* 0x00000000140e7229 */ /* 0x004fd0000000000e */
[----:B---3--:R-:W-:Y:S01]  /*0a00*/  DADD R14, R14, R18 ;  /* 0x000000000e0e7229 */ /* 0x008fe20000000012 */
[----:B------:R-:W-:-:S04]  /*0a10*/  IADD3 R18, P1, PT, R29, -UR4, RZ ;  /* 0x800000041d127c10 */ /* 0x000fc8000ff3e0ff */
[----:B------:R-:W-:Y:S02]  /*0a20*/  ISETP.NE.U32.AND P0, PT, R18, 0x1, PT ;  /* 0x000000011200780c */ /* 0x000fe40003f05070 */
[----:B-1----:R-:W-:-:S04]  /*0a30*/  IADD3.X R16, PT, PT, R4, ~UR12, RZ, P1, !PT ;  /* 0x8000000c04107c10 */ /* 0x002fc80008ffe4ff */
[----:B------:R-:W-:Y:S01]  /*0a40*/  ISETP.NE.AND.EX P0, PT, R16, RZ, PT, P0 ;  /* 0x000000ff1000720c */ /* 0x000fe20003f05300 */
[----:B----4-:R-:W-:Y:S01]  /*0a50*/  DADD R14, R14, R24 ;  /* 0x000000000e0e7229 */ /* 0x010fe20000000018 */
[----:B------:R-:W-:-:S05]  /*0a60*/  LEA R28, P1, R8, R28, 0x7 ;  /* 0x0000001c081c7211 */ /* 0x000fca00078238ff */
[----:B------:R-:W-:Y:S02]  /*0a70*/  IMAD.X R9, R9, 0x1, R3, P1 ;  /* 0x0000000109097824 */ /* 0x000fe400008e0603 */
[----:B------:R-:W-:-:S04]  /*0a80*/  DADD R16, R14, R22 ;  /* 0x000000000e107229 */ /* 0x000fc80000000016 */
[----:B------:R-:W-:Y:S07]  /*0a90*/  @P0 BRA `(.L_x_32) ;  /* 0xfffffff800d80947 */ /* 0x000fee000383ffff */
.L_x_31:
[----:B------:R-:W-:-:S09]  /*0aa0*/  ULOP3.LUT UP0, URZ, UR22, 0xf, URZ, 0xc0, !UPT ;  /* 0x0000000f16ff7892 */ /* 0x000fd2000f80c0ff */
[----:B------:R-:W-:Y:S05]  /*0ab0*/  BRA.U !UP0, `(.L_x_33) ;  /* 0x0000000908307547 */ /* 0x000fea000b800000 */
[----:B------:R-:W-:Y:S02]  /*0ac0*/  ULOP3.LUT UR4, UR21, 0xf, URZ, 0xc0, !UPT ;  /* 0x0000000f15047892 */ /* 0x000fe4000f8ec0ff */
[----:B------:R-:W-:Y:S02]  /*0ad0*/  ULOP3.LUT UP1, URZ, UR21, 0x7, URZ, 0xc0, !UPT ;  /* 0x0000000715ff7892 */ /* 0x000fe4000f82c0ff */
[----:B------:R-:W-:-:S04]  /*0ae0*/  UIADD3 UR4, UP0, UPT, UR4, -0x1, URZ ;  /* 0xffffffff04047890 */ /* 0x000fc8000ff1e0ff */
[----:B------:R-:W-:Y:S02]  /*0af0*/  UIADD3.X UR5, UPT, UPT, URZ, -0x1, URZ, UP0, !UPT ;  /* 0xffffffffff057890 */ /* 0x000fe400087fe4ff */
[----:B------:R-:W-:-:S04]  /*0b00*/  UISETP.GE.U32.AND UP0, UPT, UR4, 0x7, UPT ;  /* 0x000000070400788c */ /* 0x000fc8000bf06070 */
[----:B------:R-:W-:-:S09]  /*0b10*/  UISETP.GE.U32.AND.EX UP0, UPT, UR5, URZ, UPT, UP0 ;  /* 0x000000ff0500728c */ /* 0x000fd2000bf06100 */
[----:B------:R-:W-:Y:S05]  /*0b20*/  BRA.U !UP0, `(.L_x_34) ;  /* 0x0000000108f07547 */ /* 0x000fea000b800000 */
[----:B------:R-:W1:Y:S02]  /*0b30*/  LDCU.64 UR4, c[0x0][0x388] ;  /* 0x00007100ff0477ac */ /* 0x000e640008000a00 */
[----:B-1----:R-:W-:Y:S02]  /*0b40*/  IMAD R4, R4, UR4, RZ ;  /* 0x0000000404047c24 */ /* 0x002fe4000f8e02ff */
[----:B------:R-:W-:-:S04]  /*0b50*/  IMAD.WIDE.U32 R14, R29, UR4, RZ ;  /* 0x000000041d0e7c25 */ /* 0x000fc8000f8e00ff */
[----:B------:R-:W-:Y:S01]  /*0b60*/  IMAD R9, R29, UR5, R4 ;  /* 0x000000051d097c24 */ /* 0x000fe2000f8e0204 */
[----:B------:R-:W-:-:S03]  /*0b70*/  LEA R20, P0, R14, R10, 0x3 ;  /* 0x0000000a0e147211 */ /* 0x000fc600078018ff */
[----:B------:R-:W-:Y:S02]  /*0b80*/  IMAD.IADD R15, R15, 0x1, R9 ;  /* 0x000000010f0f7824 */ /* 0x000fe400078e0209 */
[----:B------:R-:W-:-:S03]  /*0b90*/  VIADD R9, R29, 0x1 ;  /* 0x000000011d097836 */ /* 0x000fc60000000000 */
[----:B------:R-:W-:Y:S01]  /*0ba0*/  LEA.HI.X R21, R14, R11, R15, 0x3, P0 ;  /* 0x0000000b0e157211 */ /* 0x000fe200000f1c0f */
[----:B------:R-:W-:-:S04]  /*0bb0*/  IMAD.WIDE.U32 R14, R9, UR4, RZ ;  /* 0x00000004090e7c25 */ /* 0x000fc8000f8e00ff */
[----:B------:R-:W-:Y:S01]  /*0bc0*/  IMAD R9, R9, UR5, R15 ;  /* 0x0000000509097c24 */ /* 0x000fe2000f8e020f */
[C---:B------:R-:W-:Y:S01]  /*0bd0*/  LEA R18, P0, R14.reuse, R10, 0x3 ;  /* 0x0000000a0e127211 */ /* 0x040fe200078018ff */
[----:B------:R-:W2:Y:S03]  /*0be0*/  LDG.E.64 R20, desc[UR16][R20.64] ;  /* 0x0000001014147981 */ /* 0x000ea6000c1e1b00 */
[----:B------:R-:W-:Y:S01]  /*0bf0*/  LEA.HI.X R19, R14, R11, R9, 0x3, P0 ;  /* 0x0000000b0e137211 */ /* 0x000fe200000f1c09 */
[----:B------:R-:W-:-:S05]  /*0c00*/  VIADD R9, R29, 0x2 ;  /* 0x000000021d097836 */ /* 0x000fca0000000000 */
[----:B------:R-:W3:Y:S01]  /*0c10*/  LDG.E.64 R18, desc[UR16][R18.64] ;  /* 0x0000001012127981 */ /* 0x000ee2000c1e1b00 */
[----:B------:R-:W-:-:S04]  /*0c20*/  IMAD.WIDE.U32 R14, R9, UR4, RZ ;  /* 0x00000004090e7c25 */ /* 0x000fc8000f8e00ff */
[----:B------:R-:W-:Y:S01]  /*0c30*/  IMAD R9, R9, UR5, R15 ;  /* 0x0000000509097c24 */ /* 0x000fe2000f8e020f */
[----:B------:R-:W-:-:S04]  /*0c40*/  LEA R26, P0, R14, R10, 0x3 ;  /* 0x0000000a0e1a7211 */ /* 0x000fc800078018ff */
[----:B------:R-:W-:-:S06]  /*0c50*/  LEA.HI.X R27, R14, R11, R9, 0x3, P0 ;  /* 0x0000000b0e1b7211 */ /* 0x000fcc00000f1c09 */
[----:B------:R-:W4:Y:S01]  /*0c60*/  LDG.E.64 R26, desc[UR16][R26.64] ;  /* 0x000000101a1a7981 */ /* 0x000f22000c1e1b00 */
[C---:B------:R-:W-:Y:S02]  /*0c70*/  VIADD R23, R29.reuse, 0x3 ;  /* 0x000000031d177836 */ /* 0x040fe40000000000 */
[----:B------:R-:W-:Y:S02]  /*0c80*/  VIADD R9, R29, 0x4 ;  /* 0x000000041d097836 */ /* 0x000fe40000000000 */
[----:B------:R-:W-:-:S04]  /*0c90*/  IMAD.WIDE.U32 R14, R23, UR4, RZ ;  /* 0x00000004170e7c25 */ /* 0x000fc8000f8e00ff */
[----:B------:R-:W-:Y:S01]  /*0ca0*/  IMAD R15, R23, UR5, R15 ;  /* 0x00000005170f7c24 */ /* 0x000fe2000f8e020f */
[----:B------:R-:W-:-:S04]  /*0cb0*/  LEA R24, P0, R14, R10, 0x3 ;  /* 0x0000000a0e187211 */ /* 0x000fc800078018ff */
[----:B------:R-:W-:Y:S01]  /*0cc0*/  LEA.HI.X R25, R14, R11, R15, 0x3, P0 ;  /* 0x0000000b0e197211 */ /* 0x000fe200000f1c0f */
[----:B------:R-:W-:-:S04]  /*0cd0*/  IMAD.WIDE.U32 R14, R9, UR4, RZ ;  /* 0x00000004090e7c25 */ /* 0x000fc8000f8e00ff */
[----:B------:R-:W-:Y:S01]  /*0ce0*/  IMAD R9, R9, UR5, R15 ;  /* 0x0000000509097c24 */ /* 0x000fe2000f8e020f */
[C---:B------:R-:W-:Y:S01]  /*0cf0*/  LEA R22, P0, R14.reuse, R10, 0x3 ;  /* 0x0000000a0e167211 */ /* 0x040fe200078018ff */
[----:B------:R-:W4:Y:S03]  /*0d00*/  LDG.E.64 R24, desc[UR16][R24.64] ;  /* 0x0000001018187981 */ /* 0x000f26000c1e1b00 */
[----:B------:R-:W-:Y:S01]  /*0d10*/  LEA.HI.X R23, R14, R11, R9, 0x3, P0 ;  /* 0x0000000b0e177211 */ /* 0x000fe200000f1c09 */
[----:B------:R-:W-:-:S04]  /*0d20*/  VIADD R9, R29, 0x5 ;  /* 0x000000051d097836 */ /* 0x000fc80000000000 */
[----:B------:R-:W-:-:S04]  /*0d30*/  IMAD.WIDE.U32 R14, R9, UR4, RZ ;  /* 0x00000004090e7c25 */ /* 0x000fc8000f8e00ff */
[----:B------:R-:W-:Y:S01]  /*0d40*/  IMAD R9, R9, UR5, R15 ;  /* 0x0000000509097c24 */ /* 0x000fe2000f8e020f */
[----:B--2--5:R-:W-:Y:S01]  /*0d50*/  DADD R16, R16, R20 ;  /* 0x0000000010107229 */ /* 0x024fe20000000014 */
[----:B------:R-:W-:-:S04]  /*0d60*/  LEA R20, P0, R14, R10, 0x3 ;  /* 0x0000000a0e147211 */ /* 0x000fc800078018ff */
[----:B------:R-:W-:Y:S01]  /*0d70*/  LEA.HI.X R21, R14, R11, R9, 0x3, P0 ;  /* 0x0000000b0e157211 */ /* 0x000fe200000f1c09 */
[----:B------:R-:W-:Y:S02]  /*0d80*/  VIADD R9, R29, 0x6 ;  /* 0x000000061d097836 */ /* 0x000fe40000000000 */
[----:B---3--:R-:W-:Y:S02]  /*0d90*/  DADD R18, R16, R18 ;  /* 0x0000000010127229 */ /* 0x008fe40000000012 */
[C---:B------:R-:W-:Y:S01]  /*0da0*/  IMAD.WIDE.U32 R16, R9.reuse, UR4, RZ ;  /* 0x0000000409107c25 */ /* 0x040fe2000f8e00ff */
[----:B------:R-:W2:Y:S03]  /*0db0*/  LDG.E.64 R20, desc[UR16][R20.64] ;  /* 0x0000001014147981 */ /* 0x000ea6000c1e1b00 */
[----:B------:R-:W-:Y:S01]  /*0dc0*/  IMAD R9, R9, UR5, R17 ;  /* 0x0000000509097c24 */ /* 0x000fe2000f8e0211 */
[----:B------:R-:W-:-:S04]  /*0dd0*/  LEA R14, P0, R16, R10, 0x3 ;  /* 0x0000000a100e7211 */ /* 0x000fc800078018ff */
[----:B------:R-:W-:Y:S02]  /*0de0*/  LEA.HI.X R15, R16, R11, R9, 0x3, P0 ;  /* 0x0000000b100f7211 */ /* 0x000fe400000f1c09 */
[----:B------:R1:W3:Y:S01]  /*0df0*/  LDG.E.64 R16, desc[UR16][R22.64] ;  /* 0x0000001016107981 */ /* 0x0002e2000c1e1b00 */
[----:B------:R-:W-:Y:S01]  /*0e00*/  VIADD R9, R29, 0x7 ;  /* 0x000000071d097836 */ /* 0x000fe20000000000 */
[----:B----4-:R-:W-:Y:S02]  /*0e10*/  DADD R26, R18, R26 ;  /* 0x00000000121a7229 */ /* 0x010fe4000000001a */
[----:B------:R-:W4:Y:S01]  /*0e20*/  LDG.E.64 R14, desc[UR16][R14.64] ;  /* 0x000000100e0e7981 */ /* 0x000f22000c1e1b00 */
[----:B------:R-:W-:-:S04]  /*0e30*/  IMAD.WIDE.U32 R18, R9, UR4, RZ ;  /* 0x0000000409127c25 */ /* 0x000fc8000f8e00ff */
[----:B------:R-:W-:Y:S01]  /*0e40*/  IMAD R9, R9, UR5, R19 ;  /* 0x0000000509097c24 */ /* 0x000fe2000f8e0213 */
[----:B-1----:R-:W-:-:S04]  /*0e50*/  LEA R22, P0, R18, R10, 0x3 ;  /* 0x0000000a12167211 */ /* 0x002fc800078018ff */
[----:B------:R-:W-:-:S05]  /*0e60*/  LEA.HI.X R23, R18, R11, R9, 0x3, P0 ;  /* 0x0000000b12177211 */ /* 0x000fca00000f1c09 */
[----:B------:R-:W4:Y:S01]  /*0e70*/  LDG.E.64 R18, desc[UR16][R22.64] ;  /* 0x0000001016127981 */ /* 0x000f22000c1e1b00 */
[----:B------:R-:W-:Y:S01]  /*0e80*/  DADD R24, R26, R24 ;  /* 0x000000001a187229 */ /* 0x000fe20000000018 */
[----:B------:R-:W-:Y:S02]  /*0e90*/  IMAD.MOV.U32 R4, RZ, RZ, RZ ;  /* 0x000000ffff047224 */ /* 0x000fe400078e00ff */
[----:B------:R-:W-:-:S05]  /*0ea0*/  VIADD R29, R29, 0x8 ;  /* 0x000000081d1d7836 */ /* 0x000fca0000000000 */
[----:B---3--:R-:W-:-:S08]  /*0eb0*/  DADD R16, R24, R16 ;  /* 0x0000000018107229 */ /* 0x008fd00000000010 */
[----:B--2---:R-:W-:-:S08]  /*0ec0*/  DADD R16, R16, R20 ;  /* 0x0000000010107229 */ /* 0x004fd00000000014 */
[----:B----4-:R-:W-:-:S08]  /*0ed0*/  DADD R16, R16, R14 ;  /* 0x0000000010107229 */ /* 0x010fd0000000000e */
[----:B------:R-:W-:-:S11]  /*0ee0*/  DADD R16, R16, R18 ;  /* 0x0000000010107229 */ /* 0x000fd60000000012 */
.L_x_34:
[----:B------:R-:W-:Y:S05]  /*0ef0*/  BRA.U !UP1, `(.L_x_33) ;  /* 0x0000000509207547 */ /* 0x000fea000b800000 */
[----:B------:R-:W-:Y:S02]  /*0f00*/  UISETP.GE.U32.AND UP1, UPT, UR11, 0x3, UPT ;  /* 0x000000030b00788c */ /* 0x000fe4000bf26070 */
[----:B------:R-:W-:Y:S02]  /*0f10*/  UISETP.NE.U32.AND UP0, UPT, UR10, URZ, UPT ;  /* 0x000000ff0a00728c */ /* 0x000fe4000bf05070 */
[----:B------:R-:W-:Y:S02]  /*0f20*/  UISETP.GE.U32.AND.EX UP1, UPT, UR20, URZ, UPT, UP1 ;  /* 0x000000ff1400728c */ /* 0x000fe4000bf26110 */
[----:B------:R-:W-:-:S07]  /*0f30*/  UISETP.NE.AND.EX UP0, UPT, URZ, URZ, UPT, UP0 ;  /* 0x000000ffff00728c */ /* 0x000fce000bf05300 */
[----:B------:R-:W-:Y:S05]  /*0f40*/  BRA.U !UP1, `(.L_x_35) ;  /* 0x0000000109807547 */ /* 0x000fea000b800000 */
[----:B------:R-:W1:Y:S01]  /*0f50*/  LDCU.64 UR4, c[0x0][0x388] ;  /* 0x00007100ff0477ac */ /* 0x000e620008000a00 */
[C---:B------:R-:W-:Y:S02]  /*0f60*/  VIADD R23, R29.reuse, 0x1 ;  /* 0x000000011d177836 */ /* 0x040fe40000000000 */
[C---:B------:R-:W-:Y:S02]  /*0f70*/  VIADD R27, R29.reuse, 0x2 ;  /* 0x000000021d1b7836 */ /* 0x040fe40000000000 */
[----:B-1----:R-:W-:Y:S02]  /*0f80*/  IMAD R4, R4, UR4, RZ ;  /* 0x0000000404047c24 */ /* 0x002fe4000f8e02ff */
[----:B------:R-:W-:-:S04]  /*0f90*/  IMAD.WIDE.U32 R20, R29, UR4, RZ ;  /* 0x000000041d147c25 */ /* 0x000fc8000f8e00ff */
[----:B------:R-:W-:Y:S01]  /*0fa0*/  IMAD R9, R29, UR5, R4 ;  /* 0x000000051d097c24 */ /* 0x000fe2000f8e0204 */
[----:B------:R-:W-:Y:S01]  /*0fb0*/  LEA R24, P0, R20, R10, 0x3 ;  /* 0x0000000a14187211 */ /* 0x000fe200078018ff */
[----:B------:R-:W-:-:S04]  /*0fc0*/  IMAD.WIDE.U32 R18, R23, UR4, RZ ;  /* 0x0000000417127c25 */ /* 0x000fc8000f8e00ff */
[----:B------:R-:W-:Y:S02]  /*0fd0*/  IMAD.IADD R9, R21, 0x1, R9 ;  /* 0x0000000115097824 */ /* 0x000fe400078e0209 */
[----:B------:R-:W-:-:S03]  /*0fe0*/  IMAD.WIDE.U32 R14, R27, UR4, RZ ;  /* 0x000000041b0e7c25 */ /* 0x000fc6000f8e00ff */
[----:B------:R-:W-:Y:S01]  /*0ff0*/  LEA.HI.X R25, R20, R11, R9, 0x3, P0 ;  /* 0x0000000b14197211 */ /* 0x000fe200000f1c09 */
[----:B------:R-:W-:Y:S01]  /*1000*/  IMAD R23, R23, UR5, R19 ;  /* 0x0000000517177c24 */ /* 0x000fe2000f8e0213 */
[----:B------:R-:W-:Y:S01]  /*1010*/  LEA R26, P0, R18, R10, 0x3 ;  /* 0x0000000a121a7211 */ /* 0x000fe200078018ff */
[----:B------:R-:W-:-:S03]  /*1020*/  IMAD R9, R27, UR5, R15 ;  /* 0x000000051b097c24 */ /* 0x000fc6000f8e020f */
[----:B------:R-:W2:Y:S01]  /*1030*/  LDG.E.64 R24, desc[UR16][R24.64] ;  /* 0x0000001018187981 */ /* 0x000ea2000c1e1b00 */
[----:B------:R-:W-:Y:S01]  /*1040*/  LEA.HI.X R27, R18, R11, R23, 0x3, P0 ;  /* 0x0000000b121b7211 */ /* 0x000fe200000f1c17 */
[----:B------:R-:W-:Y:S01]  /*1050*/  VIADD R21, R29, 0x3 ;  /* 0x000000031d157836 */ /* 0x000fe20000000000 */
[----:B------:R-:W-:-:S04]  /*1060*/  LEA R22, P0, R14, R10, 0x3 ;  /* 0x0000000a0e167211 */ /* 0x000fc800078018ff */
[-C--:B------:R-:W-:Y:S01]  /*1070*/  LEA.HI.X R23, R14, R11.reuse, R9, 0x3, P0 ;  /* 0x0000000b0e177211 */ /* 0x080fe200000f1c09 */
[C---:B------:R-:W-:Y:S01]  /*1080*/  IMAD.WIDE.U32 R18, R21.reuse, UR4, RZ ;  /* 0x0000000415127c25 */ /* 0x040fe2000f8e00ff */
[----:B------:R-:W3:Y:S03]  /*1090*/  LDG.E.64 R14, desc[UR16][R26.64] ;  /* 0x000000101a0e7981 */ /* 0x000ee6000c1e1b00 */
[----:B------:R-:W-:Y:S01]  /*10a0*/  IMAD R21, R21, UR5, R19 ;  /* 0x0000000515157c24 */ /* 0x000fe2000f8e0213 */
[C---:B------:R-:W-:Y:S01]  /*10b0*/  LEA R20, P0, R18.reuse, R10, 0x3 ;  /* 0x0000000a12147211 */ /* 0x040fe200078018ff */
[----:B------:R-:W4:Y:S03]  /*10c0*/  LDG.E.64 R22, desc[UR16][R22.64] ;  /* 0x0000001016167981 */ /* 0x000f26000c1e1b00 */
[----:B------:R-:W-:-:S06]  /*10d0*/  LEA.HI.X R21, R18, R11, R21, 0x3, P0 ;  /* 0x0000000b12157211 */ /* 0x000fcc00000f1c15 */
[----:B------:R-:W4:Y:S01]  /*10e0*/  LDG.E.64 R20, desc[UR16][R20.64] ;  /* 0x0000001014147981 */ /* 0x000f22000c1e1b00 */
[----:B------:R-:W-:Y:S01]  /*10f0*/  MOV R4, RZ ;  /* 0x000000ff00047202 */ /* 0x000fe20000000f00 */
[----:B------:R-:W-:Y:S01]  /*1100*/  VIADD R29, R29, 0x4 ;  /* 0x000000041d1d7836 */ /* 0x000fe20000000000 */
[----:B--2--5:R-:W-:-:S08]  /*1110*/  DADD R24, R16, R24 ;  /* 0x0000000010187229 */ /* 0x024fd00000000018 */
[----:B---3--:R-:W-:-:S08]  /*1120*/  DADD R14, R24, R14 ;  /* 0x00000000180e7229 */ /* 0x008fd0000000000e */
[----:B----4-:R-:W-:-:S08]  /*1130*/  DADD R14, R14, R22 ;  /* 0x000000000e0e7229 */ /* 0x010fd00000000016 */
[----:B------:R-:W-:-:S11]  /*1140*/  DADD R16, R14, R20 ;  /* 0x000000000e107229 */ /* 0x000fd60000000014 */
.L_x_35:
[----:B------:R-:W-:Y:S05]  /*1150*/  BRA.U !UP0, `(.L_x_33) ;  /* 0x0000000108887547 */ /* 0x000fea000b800000 */
[----:B------:R-:W1:Y:S02]  /*1160*/  LDCU.64 UR14, c[0x0][0x388] ;  /* 0x00007100ff0e77ac */ /* 0x000e640008000a00 */
[----:B-1----:R-:W-:Y:S02]  /*1170*/  IMAD R4, R4, UR14, RZ ;  /* 0x0000000e04047c24 */ /* 0x002fe4000f8e02ff */
[----:B------:R-:W-:-:S04]  /*1180*/  IMAD.WIDE.U32 R14, R29, UR14, RZ ;  /* 0x0000000e1d0e7c25 */ /* 0x000fc8000f8e00ff */
[----:B------:R-:W-:Y:S01]  /*1190*/  IMAD R9, R29, UR15, R4 ;  /* 0x0000000f1d097c24 */ /* 0x000fe2000f8e0204 */
[----:B------:R-:W-:-:S03]  /*11a0*/  LEA R18, P0, R14, R10, 0x3 ;  /* 0x0000000a0e127211 */ /* 0x000fc600078018ff */
[----:B------:R-:W-:-:S05]  /*11b0*/  IMAD.IADD R9, R15, 0x1, R9 ;  /* 0x000000010f097824 */ /* 0x000fca00078e0209 */
[----:B------:R-:W-:-:S05]  /*11c0*/  LEA.HI.X R19, R14, R11, R9, 0x3, P0 ;  /* 0x0000000b0e137211 */ /* 0x000fca00000f1c09 */
[----:B------:R-:W2:Y:S01]  /*11d0*/  LDG.E.64 R14, desc[UR16][R18.64] ;  /* 0x00000010120e7981 */ /* 0x000ea2000c1e1b00 */
[----:B------:R-:W-:-:S04]  /*11e0*/  UISETP.NE.U32.AND UP0, UPT, UR10, 0x1, UPT ;  /* 0x000000010a00788c */ /* 0x000fc8000bf05070 */
[----:B------:R-:W-:Y:S01]  /*11f0*/  UISETP.NE.AND.EX UP0, UPT, URZ, URZ, UPT, UP0 ;  /* 0x000000ffff00728c */ /* 0x000fe2000bf05300 */
[----:B--2--5:R-:W-:-:S08]  /*1200*/  DADD R16, R16, R14 ;  /* 0x0000000010107229 */ /* 0x024fd0000000000e */
[----:B------:R-:W-:Y:S05]  /*1210*/  BRA.U !UP0, `(.L_x_33) ;  /* 0x0000000108587547 */ /* 0x000fea000b800000 */
[----:B------:R-:W-:Y:S01]  /*1220*/  UISETP.NE.U32.AND UP0, UPT, UR10, 0x2, UPT ;  /* 0x000000020a00788c */ /* 0x000fe2000bf05070 */
[----:B------:R-:W-:-:S03]  /*1230*/  VIADD R9, R29, 0x1 ;  /* 0x000000011d097836 */ /* 0x000fc60000000000 */
[----:B------:R-:W-:Y:S01]  /*1240*/  UISETP.NE.AND.EX UP0, UPT, URZ, URZ, UPT, UP0 ;  /* 0x000000ffff00728c */ /* 0x000fe2000bf05300 */
[----:B------:R-:W-:-:S04]  /*1250*/  IMAD.WIDE.U32 R18, R9, UR14, RZ ;  /* 0x0000000e09127c25 */ /* 0x000fc8000f8e00ff */
[----:B------:R-:W-:Y:S01]  /*1260*/  IMAD R9, R9, UR15, R19 ;  /* 0x0000000f09097c24 */ /* 0x000fe2000f8e0213 */
[----:B------:R-:W-:Y:S02]  /*1270*/  PLOP3.LUT P0, PT, PT, PT, UP0, 0x80, 0x8 ;  /* 0x000000000008781c */ /* 0x000fe40003f0f008 */
[----:B------:R-:W-:-:S11]  /*1280*/  PLOP3.LUT P1, PT, PT, PT, UP0, 0x80, 0x8 ;  /* 0x000000000008781c */ /* 0x000fd60003f2f008 */
[----:B------:R-:W-:Y:S02]  /*1290*/  @P0 R2UR UR7, R29 ;  /* 0x000000001d0702ca */ /* 0x000fe400000e0000 */
[----:B------:R-:W-:-:S04]  /*12a0*/  LEA R14, P0, R18, R10, 0x3 ;  /* 0x0000000a120e7211 */ /* 0x000fc800078018ff */
[----:B------:R-:W-:-:S06]  /*12b0*/  LEA.HI.X R15, R18, R11, R9, 0x3, P0 ;  /* 0x0000000b120f7211 */ /* 0x000fcc00000f1c09 */
[----:B------:R-:W2:Y:S01]  /*12c0*/  LDG.E.64 R14, desc[UR16][R14.64] ;  /* 0x000000100e0e7981 */ /* 0x000ea2000c1e1b00 */
[----:B------:R-:W-:-:S04]  /*12d0*/  @UP0 UIADD3 UR7, UPT, UPT, UR7, 0x2, URZ ;  /* 0x0000000207070890 */ /* 0x000fc8000fffe0ff */
[----:B------:R-:W-:-:S04]  /*12e0*/  @UP0 UIMAD.WIDE.U32 UR4, UR7, UR14, URZ ;  /* 0x0000000e070402a5 */ /* 0x000fc8000f8e00ff */
[----:B------:R-:W-:Y:S02]  /*12f0*/  @UP0 UIMAD UR5, UR7, UR15, UR5 ;  /* 0x0000000f070502a4 */ /* 0x000fe4000f8e0205 */
[----:B------:R-:W-:Y:S02]  /*1300*/  IMAD.U32 R19, RZ, RZ, UR4 ;  /* 0x00000004ff137e24 */ /* 0x000fe4000f8e00ff */
[----:B------:R-:W-:Y:S02]  /*1310*/  IMAD.U32 R9, RZ, RZ, UR4 ;  /* 0x00000004ff097e24 */ /* 0x000fe4000f8e00ff */
[----:B------:R-:W-:Y:S01]  /*1320*/  IMAD.U32 R4, RZ, RZ, UR5 ;  /* 0x00000005ff047e24 */ /* 0x000fe2000f8e00ff */
[----:B------:R-:W-:-:S04]  /*1330*/  @P1 LEA R18, P0, R19, R10, 0x3 ;  /* 0x0000000a13121211 */ /* 0x000fc800078018ff */
[----:B------:R-:W-:-:S06]  /*1340*/  @P1 LEA.HI.X R19, R9, R11, R4, 0x3, P0 ;  /* 0x0000000b09131211 */ /* 0x000fcc00000f1c04 */
[----:B------:R-:W3:Y:S01]  /*1350*/  @P1 LDG.E.64 R18, desc[UR16][R18.64] ;  /* 0x0000001012121981 */ /* 0x000ee2000c1e1b00 */
[----:B--2---:R-:W-:-:S08]  /*1360*/  DADD R16, R16, R14 ;  /* 0x0000000010107229 */ /* 0x004fd0000000000e */
[----:B---3--:R-:W-:-:S11]  /*1370*/  @P1 DADD R16, R16, R18 ;  /* 0x0000000010101229 */ /* 0x008fd60000000012 */
.L_x_33:
[----:B0-----:R-:W0:Y:S01]  /*1380*/  MUFU.RCP64H R15, R7 ;  /* 0x00000007000f7308 */ /* 0x001e220000001800 */
[----:B------:R-:W-:Y:S01]  /*1390*/  IMAD.MOV.U32 R14, RZ, RZ, 0x1 ;  /* 0x00000001ff0e7424 */ /* 0x000fe200078e00ff */
[----:B-----5:R-:W-:Y:S01]  /*13a0*/  FSETP.GEU.AND P2, PT, |R17|, 6.5827683646048100446e-37, PT ;  /* 0x036000001100780b */ /* 0x020fe20003f4e200 */
[----:B------:R-:W-:Y:S01]  /*13b0*/  BSSY.RECONVERGENT B1, `(.L_x_36) ;  /* 0x0000012000017945 */ /* 0x000fe20003800200 */
[----:B------:R-:W-:-:S04]  /*13c0*/  ISETP.GE.U32.AND P0, PT, R12, 0x10, PT ;  /* 0x000000100c00780c */ /* 0x000fc80003f06070 */
[----:B------:R-:W-:Y:S01]  /*13d0*/  ISETP.GE.U32.AND.EX P0, PT, R13, RZ, PT, P0 ;  /* 0x000000ff0d00720c */ /* 0x000fe20003f06100 */
[----:B0-----:R-:W-:-:S08]  /*13e0*/  DFMA R18, R14, -R6, 1 ;  /* 0x3ff000000e12742b */ /* 0x001fd00000000806 */
[----:B------:R-:W-:-:S08]  /*13f0*/  DFMA R18, R18, R18, R18 ;  /* 0x000000121212722b */ /* 0x000fd00000000012 */
[----:B------:R-:W-:-:S08]  /*1400*/  DFMA R18, R14, R18, R14 ;  /* 0x000000120e12722b */ /* 0x000fd0000000000e */
[----:B------:R-:W-:-:S08]  /*1410*/  DFMA R14, R18, -R6, 1 ;  /* 0x3ff00000120e742b */ /* 0x000fd00000000806 */
[----:B------:R-:W-:-:S08]  /*1420*/  DFMA R20, R18, R14, R18 ;  /* 0x0000000e1214722b */ /* 0x000fd00000000012 */
[----:B------:R-:W-:-:S08]  /*1430*/  DMUL R14, R20, R16 ;  /* 0x00000010140e7228 */ /* 0x000fd00000000000 */
[----:B------:R-:W-:-:S08]  /*1440*/  DFMA R18, R14, -R6, R16 ;  /* 0x800000060e12722b */ /* 0x000fd00000000010 */
[----:B------:R-:W-:-:S10]  /*1450*/  DFMA R14, R18, R20, R14 ;  /* 0x00000014120e722b */ /* 0x000fd4000000000e */
[----:B------:R-:W-:-:S05]  /*1460*/  FFMA R4, RZ, R7, R15 ;  /* 0x00000007ff047223 */ /* 0x000fca000000000f */
[----:B------:R-:W-:-:S13]  /*1470*/  FSETP.GT.AND P1, PT, |R4|, 1.469367938527859385e-39, PT ;  /* 0x001000000400780b */ /* 0x000fda0003f24200 */
[----:B------:R-:W-:Y:S05]  /*1480*/  @P1 BRA P2, `(.L_x_37) ;  /* 0x0000000000101947 */ /* 0x000fea0001000000 */
[----:B------:R-:W-:Y:S01]  /*1490*/  IMAD.MOV.U32 R14, RZ, RZ, R6 ;  /* 0x000000ffff0e7224 */ /* 0x000fe200078e0006 */
[----:B------:R-:W-:Y:S01]  /*14a0*/  MOV R4, 0x14d0 ;  /* 0x000014d000047802 */ /* 0x000fe20000000f00 */
[----:B------:R-:W-:-:S07]  /*14b0*/  IMAD.MOV.U32 R15, RZ, RZ, R7 ;  /* 0x000000ffff0f7224 */ /* 0x000fce00078e0007 */
[----:B------:R-:W-:Y:S05]  /*14c0*/  CALL.REL.NOINC `($__internal_1_$__cuda_sm20_div_rn_f64_full) ;  /* 0x0000001000407944 */ /* 0x000fea0003c00000 */
.L_x_37:
[----:B------:R-:W-:Y:S05]  /*14d0*/  BSYNC.RECONVERGENT B1 ;  /* 0x0000000000017941 */ /* 0x000fea0003800200 */
.L_x_36:
[----:B------:R-:W-:Y:S01]  /*14e0*/  UMOV UR4, URZ ;  /* 0x000000ff00047c82 */ /* 0x000fe20008000000 */
[----:B------:R-:W-:Y:S01]  /*14f0*/  UMOV UR5, URZ ;  /* 0x000000ff00057c82 */ /* 0x000fe20008000000 */
[----:B------:R-:W-:Y:S05]  /*1500*/  @!P0 BRA `(.L_x_38) ;  /* 0x00000004007c8947 */ /* 0x000fea0003800000 */
[----:B------:R-:W0:Y:S01]  /*1510*/  LDC.64 R22, c[0x0][0x388] ;  /* 0x0000e200ff167b82 */ /* 0x000e220000000a00 */
[----:B------:R-:W1:Y:S01]  /*1520*/  LDCU UR7, c[0x0][0x394] ;  /* 0x00007280ff0777ac */ /* 0x000e620008000800 */
[----:B------:R-:W-:Y:S01]  /*1530*/  UMOV UR4, URZ ;  /* 0x000000ff00047c82 */ /* 0x000fe20008000000 */
[----:B------:R-:W-:-:S05]  /*1540*/  UMOV UR5, URZ ;  /* 0x000000ff00057c82 */ /* 0x000fca0008000000 */
.L_x_39:
[C---:B0-----:R-:W-:Y:S02]  /*1550*/  IMAD R4, R22.reuse, UR5, RZ ;  /* 0x0000000516047c24 */ /* 0x041fe4000f8e02ff */
[----:B--2---:R-:W-:-:S04]  /*1560*/  IMAD.WIDE.U32 R12, R22, UR4, RZ ;  /* 0x00000004160c7c25 */ /* 0x004fc8000f8e00ff */
[----:B------:R-:W-:Y:S01]  /*1570*/  IMAD R9, R23, UR4, R4 ;  /* 0x0000000417097c24 */ /* 0x000fe2000f8e0204 */
[----:B------:R-:W-:-:S03]  /*1580*/  LEA R20, P0, R12, R10, 0x3 ;  /* 0x0000000a0c147211 */ /* 0x000fc600078018ff */
[----:B------:R-:W-:-:S05]  /*1590*/  IMAD.IADD R9, R13, 0x1, R9 ;  /* 0x000000010d097824 */ /* 0x000fca00078e0209 */
[----:B------:R-:W-:-:S05]  /*15a0*/  LEA.HI.X R21, R12, R11, R9, 0x3, P0 ;  /* 0x0000000b0c157211 */ /* 0x000fca00000f1c09 */
[----:B------:R-:W2:Y:S01]  /*15b0*/  LDG.E.64 R16, desc[UR16][R20.64] ;  /* 0x0000001014107981 */ /* 0x000ea2000c1e1b00 */
[----:B------:R-:W-:-:S05]  /*15c0*/  IADD3 R12, P0, PT, R20, R5, RZ ;  /* 0x00000005140c7210 */ /* 0x000fca0007f1e0ff */
[----:B------:R-:W-:Y:S01]  /*15d0*/  IMAD.X R13, R21, 0x1, R2, P0 ;  /* 0x00000001150d7824 */ /* 0x000fe200000e0602 */
[----:B--2---:R-:W-:-:S07]  /*15e0*/  DADD R24, R16, -R14 ;  /* 0x0000000010187229 */ /* 0x004fce000000080e */
[----:B------:R0:W-:Y:S04]  /*15f0*/  STG.E.64 desc[UR16][R20.64], R24 ;  /* 0x0000001814007986 */ /* 0x0001e8000c101b10 */
[----:B------:R-:W2:Y:S01]  /*1600*/  LDG.E.64 R18, desc[UR16][R12.64] ;  /* 0x000000100c127981 */ /* 0x000ea2000c1e1b00 */
[----:B------:R-:W-:-:S05]  /*1610*/  IADD3 R16, P0, PT, R12, R5, RZ ;  /* 0x000000050c107210 */ /* 0x000fca0007f1e0ff */
[----:B------:R-:W-:Y:S01]  /*1620*/  IMAD.X R17, R13, 0x1, R2, P0 ;  /* 0x000000010d117824 */ /* 0x000fe200000e0602 */
[----:B--2---:R-:W-:-:S07]  /*1630*/  DADD R26, R18, -R14 ;  /* 0x00000000121a7229 */ /* 0x004fce000000080e */
[----:B------:R2:W-:Y:S04]  /*1640*/  STG.E.64 desc[UR16][R12.64], R26 ;  /* 0x0000001a0c007986 */ /* 0x0005e8000c101b10 */
[----:B------:R-:W3:Y:S01]  /*1650*/  LDG.E.64 R28, desc[UR16][R16.64] ;  /* 0x00000010101c7981 */ /* 0x000ee2000c1e1b00 */
[----:B------:R-:W-:-:S05]  /*1660*/  IADD3 R18, P0, PT, R16, R5, RZ ;  /* 0x0000000510127210 */ /* 0x000fca0007f1e0ff */
[----:B------:R-:W-:Y:S01]  /*1670*/  IMAD.X R19, R17, 0x1, R2, P0 ;  /* 0x0000000111137824 */ /* 0x000fe200000e0602 */
[----:B---3--:R-:W-:-:S07]  /*1680*/  DADD R28, R28, -R14 ;  /* 0x000000001c1c7229 */ /* 0x008fce000000080e */
[----:B------:R3:W-:Y:S04]  /*1690*/  STG.E.64 desc[UR16][R16.64], R28 ;  /* 0x0000001c10007986 */ /* 0x0007e8000c101b10 */
[----:B0-----:R-:W4:Y:S01]  /*16a0*/  LDG.E.64 R24, desc[UR16][R18.64] ;  /* 0x0000001012187981 */ /* 0x001f22000c1e1b00 */
[----:B------:R-:W-:-:S05]  /*16b0*/  IADD3 R20, P0, PT, R18, R5, RZ ;  /* 0x0000000512147210 */ /* 0x000fca0007f1e0ff */
[----:B------:R-:W-:Y:S01]  /*16c0*/  IMAD.X R21, R19, 0x1, R2, P0 ;  /* 0x0000000113157824 */ /* 0x000fe200000e0602 */
[----:B----4-:R-:W-:-:S07]  /*16d0*/  DADD R24, R24, -R14 ;  /* 0x0000000018187229 */ /* 0x010fce000000080e */
[----:B------:R0:W-:Y:S04]  /*16e0*/  STG.E.64 desc[UR16][R18.64], R24 ;  /* 0x0000001812007986 */ /* 0x0001e8000c101b10 */
[----:B--2---:R-:W2:Y:S01]  /*16f0*/  LDG.E.64 R26, desc[UR16][R20.64] ;  /* 0x00000010141a7981 */ /* 0x004ea2000c1e1b00 */
[----:B------:R-:W-:-:S05]  /*1700*/  IADD3 R12, P0, PT, R20, R5, RZ ;  /* 0x00000005140c7210 */ /* 0x000fca0007f1e0ff */
[----:B------:R-:W-:Y:S01]  /*1710*/  IMAD.X R13, R21, 0x1, R2, P0 ;  /* 0x00000001150d7824 */ /* 0x000fe200000e0602 */
[----:B--2---:R-:W-:-:S07]  /*1720*/  DADD R26, R26, -R14 ;  /* 0x000000001a1a7229 */ /* 0x004fce000000080e */
[----:B------:R2:W-:Y:S04]  /*1730*/  STG.E.64 desc[UR16][R20.64], R26 ;  /* 0x0000001a14007986 */ /* 0x0005e8000c101b10 */
[----:B---3--:R-:W3:Y:S01]  /*1740*/  LDG.E.64 R28, desc[UR16][R12.64] ;  /* 0x000000100c1c7981 */ /* 0x008ee2000c1e1b00 */
        /* <DEDUP_REMOVED lines=30> */
[----:B------:R-:W-:-:S04]  /*1930*/  IADD3 R20, P0, PT, R18, R5, RZ ;  /* 0x0000000512147210 */ /* 0x000fc80007f1e0ff */
[----:B------:R-:W-:Y:S01]  /*1940*/  IADD3.X R21, PT, PT, R19, R2, RZ, P0, !PT ;  /* 0x0000000213157210 */ /* 0x000fe200007fe4ff */
        /* <DEDUP_REMOVED lines=17> */
[----:B0-----:R-:W3:Y:S01]  /*1a60*/  LDG.E.64 R20, desc[UR16][R18.64] ;  /* 0x0000001012147981 */ /* 0x001ee2000c1e1b00 */
[----:B------:R-:W-:-:S04]  /*1a70*/  UIADD3 UR4, UP0, UPT, UR4, 0x10, URZ ;  /* 0x0000001004047890 */ /* 0x000fc8000ff1e0ff */
[----:B------:R-:W-:Y:S02]  /*1a80*/  UIADD3.X UR5, UPT, UPT, URZ, UR5, URZ, UP0, !UPT ;  /* 0x00000005ff057290 */ /* 0x000fe400087fe4ff */
[----:B------:R-:W-:-:S04]  /*1a90*/  UISETP.NE.U32.AND UP0, UPT, UR4, UR9, UPT ;  /* 0x000000090400728c */ /* 0x000fc8000bf05070 */
[----:B-1----:R-:W-:Y:S01]  /*1aa0*/  UISETP.NE.AND.EX UP0, UPT, UR5, UR7, UPT, UP0 ;  /* 0x000000070500728c */ /* 0x002fe2000bf05300 */
[----:B---3--:R-:W-:-:S07]  /*1ab0*/  DADD R20, R20, -R14 ;  /* 0x0000000014147229 */ /* 0x008fce000000080e */
[----:B------:R2:W-:Y:S01]  /*1ac0*/  STG.E.64 desc[UR16][R18.64], R20 ;  /* 0x0000001412007986 */ /* 0x0005e2000c101b10 */
[----:B------:R-:W-:Y:S05]  /*1ad0*/  BRA.U UP0, `(.L_x_39) ;  /* 0xfffffff9009c7547 */ /* 0x000fea000b83ffff */
[----:B------:R-:W0:Y:S01]  /*1ae0*/  LDCU UR5, c[0x0][0x394] ;  /* 0x00007280ff0577ac */ /* 0x000e220008000800 */
[----:B------:R-:W-:-:S05]  /*1af0*/  UMOV UR4, UR9 ;  /* 0x0000000900047c82 */ /* 0x000fca0008000000 */
.L_x_38:
[----:B------:R-:W-:-:S04]  /*1b00*/  UISETP.NE.U32.AND UP0, UPT, UR19, URZ, UPT ;  /* 0x000000ff1300728c */ /* 0x000fc8000bf05070 */
[----:B------:R-:W-:-:S09]  /*1b10*/  UISETP.NE.AND.EX UP0, UPT, URZ, URZ, UPT, UP0 ;  /* 0x000000ffff00728c */ /* 0x000fd2000bf05300 */
[----:B------:R-:W-:Y:S05]  /*1b20*/  BRA.U !UP0, `(.L_x_40) ;  /* 0x0000000908847547 */ /* 0x000fea000b800000 */
[----:B------:R-:W-:Y:S02]  /*1b30*/  UIADD3 UR7, UP0, UPT, UR19, -0x1, URZ ;  /* 0xffffffff13077890 */ /* 0x000fe4000ff1e0ff */
[----:B------:R-:W-:Y:S02]  /*1b40*/  UISETP.NE.U32.AND UP1, UPT, UR18, URZ, UPT ;  /* 0x000000ff1200728c */ /* 0x000fe4000bf25070 */
[----:B------:R-:W-:Y:S02]  /*1b50*/  UIADD3.X UR13, UPT, UPT, URZ, -0x1, URZ, UP0, !UPT ;  /* 0xffffffffff0d7890 */ /* 0x000fe400087fe4ff */
[----:B------:R-:W-:Y:S02]  /*1b60*/  UISETP.GE.U32.AND UP0, UPT, UR7, 0x7, UPT ;  /* 0x000000070700788c */ /* 0x000fe4000bf06070 */
[----:B------:R-:W-:Y:S02]  /*1b70*/  UISETP.NE.AND.EX UP1, UPT, URZ, URZ, UPT, UP1 ;  /* 0x000000ffff00728c */ /* 0x000fe4000bf25310 */
[----:B------:R-:W-:-:S09]  /*1b80*/  UISETP.GE.U32.AND.EX UP0, UPT, UR13, URZ, UPT, UP0 ;  /* 0x000000ff0d00728c */ /* 0x000fd2000bf06100 */
[----:B------:R-:W-:Y:S05]  /*1b90*/  BRA.U !UP0, `(.L_x_41) ;  /* 0x0000000508107547 */ /* 0x000fea000b800000 */
[----:B--2---:R-:W0:Y:S02]  /*1ba0*/  LDC.64 R12, c[0x0][0x388] ;  /* 0x0000e200ff0c7b82 */ /* 0x004e240000000a00 */
[C---:B0-----:R-:W-:Y:S02]  /*1bb0*/  IMAD R4, R12.reuse, UR5, RZ ;  /* 0x000000050c047c24 */ /* 0x041fe4000f8e02ff */
[----:B------:R-:W-:-:S04]  /*1bc0*/  IMAD.WIDE.U32 R16, R12, UR4, RZ ;  /* 0x000000040c107c25 */ /* 0x000fc8000f8e00ff */
[----:B------:R-:W-:Y:S01]  /*1bd0*/  IMAD R9, R13, UR4, R4 ;  /* 0x000000040d097c24 */ /* 0x000fe2000f8e0204 */
[----:B------:R-:W-:-:S03]  /*1be0*/  LEA R20, P0, R16, R10, 0x3 ;  /* 0x0000000a10147211 */ /* 0x000fc600078018ff */
[----:B------:R-:W-:-:S05]  /*1bf0*/  IMAD.IADD R9, R17, 0x1, R9 ;  /* 0x0000000111097824 */ /* 0x000fca00078e0209 */
[----:B------:R-:W-:-:S05]  /*1c00*/  LEA.HI.X R21, R16, R11, R9, 0x3, P0 ;  /* 0x0000000b10157211 */ /* 0x000fca00000f1c09 */
[----:B------:R-:W2:Y:S01]  /*1c10*/  LDG.E.64 R22, desc[UR16][R20.64] ;  /* 0x0000001014167981 */ /* 0x000ea2000c1e1b00 */
[----:B------:R-:W-:-:S06]  /*1c20*/  UIADD3 UR5, UPT, UPT, UR4, 0x1, URZ ;  /* 0x0000000104057890 */ /* 0x000fcc000fffe0ff */
[----:B------:R-:W-:-:S04]  /*1c30*/  IMAD.WIDE.U32 R18, R12, UR5, RZ ;  /* 0x000000050c127c25 */ /* 0x000fc8000f8e00ff */
[----:B------:R-:W-:Y:S01]  /*1c40*/  IMAD R9, R13, UR5, R19 ;  /* 0x000000050d097c24 */ /* 0x000fe2000f8e0213 */
[----:B------:R-:W-:-:S04]  /*1c50*/  LEA R16, P0, R18, R10, 0x3 ;  /* 0x0000000a12107211 */ /* 0x000fc800078018ff */
[----:B------:R-:W-:Y:S01]  /*1c60*/  LEA.HI.X R17, R18, R11, R9, 0x3, P0 ;  /* 0x0000000b12117211 */ /* 0x000fe200000f1c09 */
[----:B--2---:R-:W-:-:S07]  /*1c70*/  DADD R24, R22, -R14 ;  /* 0x0000000016187229 */ /* 0x004fce000000080e */
[----:B------:R0:W-:Y:S04]  /*1c80*/  STG.E.64 desc[UR16][R20.64], R24 ;  /* 0x0000001814007986 */ /* 0x0001e8000c101b10 */
        /* <DEDUP_REMOVED lines=12> */
[----:B0-----:R-:W-:-:S04]  /*1d50*/  LEA R20, P0, R22, R10, 0x3 ;  /* 0x0000000a16147211 */ /* 0x001fc800078018ff */
[----:B------:R-:W-:Y:S01]  /*1d60*/  LEA.HI.X R21, R22, R11, R9, 0x3, P0 ;  /* 0x0000000b16157211 */ /* 0x000fe200000f1c09 */
[----:B--2---:R-:W-:-:S07]  /*1d70*/  DADD R28, R28, -R14 ;  /* 0x000000001c1c7229 */ /* 0x004fce000000080e */
[----:B------:R0:W-:Y:S04]  /*1d80*/  STG.E.64 desc[UR16][R18.64], R28 ;  /* 0x0000001c12007986 */ /* 0x0001e8000c101b10 */
[----:B------:R-:W2:Y:S01]  /*1d90*/  LDG.E.64 R24, desc[UR16][R20.64] ;  /* 0x0000001014187981 */ /* 0x000ea2000c1e1b00 */
[----:B------:R-:W-:-:S06]  /*1da0*/  UIADD3 UR5, UPT, UPT, UR4, 0x4, URZ ;  /* 0x0000000404057890 */ /* 0x000fcc000fffe0ff */
[----:B------:R-:W-:-:S04]  /*1db0*/  IMAD.WIDE.U32 R22, R12, UR5, RZ ;  /* 0x000000050c167c25 */ /* 0x000fc8000f8e00ff */
[----:B------:R-:W-:Y:S01]  /*1dc0*/  IMAD R9, R13, UR5, R23 ;  /* 0x000000050d097c24 */ /* 0x000fe2000f8e0217 */
[----:B-1----:R-:W-:-:S04]  /*1dd0*/  LEA R16, P0, R22, R10, 0x3 ;  /* 0x0000000a16107211 */ /* 0x002fc800078018ff */
        /* <DEDUP_REMOVED lines=21> */
[----:B0-----:R-:W-:-:S04]  /*1f30*/  IMAD.WIDE.U32 R16, R12, UR5, RZ ;  /* 0x000000050c107c25 */ /* 0x001fc8000f8e00ff */
[----:B------:R-:W-:Y:S01]  /*1f40*/  IMAD R13, R13, UR5, R17 ;  /* 0x000000050d0d7c24 */ /* 0x000fe2000f8e0211 */
[----:B------:R-:W-:-:S04]  /*1f50*/  LEA R12, P0, R16, R10, 0x3 ;  /* 0x0000000a100c7211 */ /* 0x000fc800078018ff */
[----:B------:R-:W-:Y:S01]  /*1f60*/  LEA.HI.X R13, R16, R11, R13, 0x3, P0 ;  /* 0x0000000b100d7211 */ /* 0x000fe200000f1c0d */
[----:B--2---:R-:W-:-:S07]  /*1f70*/  DADD R22, R22, -R14 ;  /* 0x0000000016167229 */ /* 0x004fce000000080e */
[----:B------:R1:W-:Y:S04]  /*1f80*/  STG.E.64 desc[UR16][R20.64], R22 ;  /* 0x0000001614007986 */ /* 0x0003e8000c101b10 */
[----:B------:R-:W2:Y:S01]  /*1f90*/  LDG.E.64 R16, desc[UR16][R12.64] ;  /* 0x000000100c107981 */ /* 0x000ea2000c1e1b00 */
[----:B------:R-:W-:Y:S01]  /*1fa0*/  UIADD3 UR4, UPT, UPT, UR4, 0x8, URZ ;  /* 0x0000000804047890 */ /* 0x000fe2000fffe0ff */
[----:B------:R-:W-:Y:S01]  /*1fb0*/  UMOV UR5, URZ ;  /* 0x000000ff00057c82 */ /* 0x000fe20008000000 */
[----:B--2---:R-:W-:-:S07]  /*1fc0*/  DADD R16, R16, -R14 ;  /* 0x0000000010107229 */ /* 0x004fce000000080e */
[----:B------:R1:W-:Y:S04]  /*1fd0*/  STG.E.64 desc[UR16][R12.64], R16 ;  /* 0x000000100c007986 */ /* 0x0003e8000c101b10 */
.L_x_41:
        /* <DEDUP_REMOVED lines=8> */
[----:B-12---:R-:W0:Y:S02]  /*2060*/  LDC.64 R12, c[0x0][0x388] ;  /* 0x0000e200ff0c7b82 */ /* 0x006e240000000a00 */
        /* <DEDUP_REMOVED lines=35> */
.L_x_42:
[----:B------:R-:W-:Y:S05]  /*22a0*/  BRA.U !UP1, `(.L_x_40) ;  /* 0x0000000109a47547 */ /* 0x000fea000b800000 */
[----:B------:R-:W0:Y:S02]  /*22b0*/  LDCU.64 UR14, c[0x0][0x388] ;  /* 0x00007100ff0e77ac */ /* 0x000e240008000a00 */
[----:B0-----:R-:W-:Y:S02]  /*22c0*/  UIMAD UR5, UR5, UR14, URZ ;  /* 0x0000000e050572a4 */ /* 0x001fe4000f8e02ff */
[----:B------:R-:W-:Y:S02]  /*22d0*/  UIMAD.WIDE.U32 UR24, UR4, UR14, URZ ;  /* 0x0000000e041872a5 */ /* 0x000fe4000f8e00ff */
[----:B------:R-:W-:-:S04]  /*22e0*/  UIMAD UR5, UR4, UR15, UR5 ;  /* 0x0000000f040572a4 */ /* 0x000fc8000f8e0205 */
[----:B------:R-:W-:Y:S01]  /*22f0*/  UIADD3 UR5, UPT, UPT, UR25, UR5, URZ ;  /* 0x0000000519057290 */ /* 0x000fe2000fffe0ff */
[----:B-123--:R-:W-:Y:S02]  /*2300*/  IMAD.U32 R13, RZ, RZ, UR24 ;  /* 0x00000018ff0d7e24 */ /* 0x00efe4000f8e00ff */
[----:B------:R-:W-:-:S03]  /*2310*/  IMAD.U32 R9, RZ, RZ, UR24 ;  /* 0x00000018ff097e24 */ /* 0x000fc6000f8e00ff */
[----:B------:R-:W-:Y:S01]  /*2320*/  IMAD.U32 R4, RZ, RZ, UR5 ;  /* 0x00000005ff047e24 */ /* 0x000fe2000f8e00ff */
[----:B------:R-:W-:-:S04]  /*2330*/  LEA R12, P0, R13, R10, 0x3 ;  /* 0x0000000a0d0c7211 */ /* 0x000fc800078018ff */
[----:B------:R-:W-:-:S05]  /*2340*/  LEA.HI.X R13, R9, R11, R4, 0x3, P0 ;  /* 0x0000000b090d7211 */ /* 0x000fca00000f1c04 */
[----:B------:R-:W2:Y:S01]  /*2350*/  LDG.E.64 R16, desc[UR16][R12.64] ;  /* 0x000000100c107981 */ /* 0x000ea2000c1e1b00 */
[----:B------:R-:W-:-:S04]  /*2360*/  UISETP.NE.U32.AND UP0, UPT, UR8, 0x1, UPT ;  /* 0x000000010800788c */ /* 0x000fc8000bf05070 */
[----:B------:R-:W-:Y:S01]  /*2370*/  UISETP.NE.AND.EX UP0, UPT, URZ, URZ, UPT, UP0 ;  /* 0x000000ffff00728c */ /* 0x000fe2000bf05300 */
[----:B--2---:R-:W-:-:S07]  /*2380*/  DADD R16, R16, -R14 ;  /* 0x0000000010107229 */ /* 0x004fce000000080e */
[----:B------:R4:W-:Y:S01]  /*2390*/  STG.E.64 desc[UR16][R12.64], R16 ;  /* 0x000000100c007986 */ /* 0x0009e2000c101b10 */
[----:B------:R-:W-:Y:S05]  /*23a0*/  BRA.U !UP0, `(.L_x_40) ;  /* 0x0000000108647547 */ /* 0x000fea000b800000 */
[----:B------:R-:W-:-:S04]  /*23b0*/  UIADD3 UR5, UPT, UPT, UR4, 0x1, URZ ;  /* 0x0000000104057890 */ /* 0x000fc8000fffe0ff */
[----:B------:R-:W-:-:S04]  /*23c0*/  UIMAD.WIDE.U32 UR24, UR5, UR14, URZ ;  /* 0x0000000e051872a5 */ /* 0x000fc8000f8e00ff */
[----:B------:R-:W-:Y:S02]  /*23d0*/  UIMAD UR5, UR5, UR15, UR25 ;  /* 0x0000000f050572a4 */ /* 0x000fe4000f8e0219 */
[----:B----4-:R-:W-:Y:S02]  /*23e0*/  IMAD.U32 R13, RZ, RZ, UR24 ;  /* 0x00000018ff0d7e24 */ /* 0x010fe4000f8e00ff */
[----:B------:R-:W-:Y:S02]  /*23f0*/  IMAD.U32 R9, RZ, RZ, UR24 ;  /* 0x00000018ff097e24 */ /* 0x000fe4000f8e00ff */
        /* <DEDUP_REMOVED lines=12> */
[----:B------:R-:W-:Y:S02]  /*24c0*/  IMAD.U32 R9, RZ, RZ, UR4 ;  /* 0x00000004ff097e24 */ /* 0x000fe4000f8e00ff */
[----:B------:R-:W-:-:S03]  /*24d0*/  IMAD.U32 R4, RZ, RZ, UR4 ;  /* 0x00000004ff047e24 */ /* 0x000fc6000f8e00ff */
[----:B------:R-:W-:Y:S01]  /*24e0*/  LEA R10, P0, R9, R10, 0x3 ;  /* 0x0000000a090a7211 */ /* 0x000fe200078018ff */
[----:B------:R-:W-:-:S05]  /*24f0*/  IMAD.U32 R9, RZ, RZ, UR5 ;  /* 0x00000005ff097e24 */ /* 0x000fca000f8e00ff */
[----:B------:R-:W-:-:S05]  /*2500*/  LEA.HI.X R11, R4, R11, R9, 0x3, P0 ;  /* 0x0000000b040b7211 */ /* 0x000fca00000f1c09 */
[----:B0-----:R-:W2:Y:S02]  /*2510*/  LDG.E.64 R12, desc[UR16][R10.64] ;  /* 0x000000100a0c7981 */ /* 0x001ea4000c1e1b00 */
[----:B--2---:R-:W-:-:S07]  /*2520*/  DADD R12, R12, -R14 ;  /* 0x000000000c0c7229 */ /* 0x004fce000000080e */
[----:B------:R0:W-:Y:S04]  /*2530*/  STG.E.64 desc[UR16][R10.64], R12 ;  /* 0x0000000c0a007986 */ /* 0x0001e8000c101b10 */
.L_x_40:
[----:B0-----:R-:W0:Y:S01]  /*2540*/  LDCU.64 UR4, c[0x0][0x388] ;  /* 0x00007100ff0477ac */ /* 0x001e220008000a00 */
[----:B------:R-:W-:-:S04]  /*2550*/  VIADD R4, R0, UR6 ;  /* 0x0000000600047c36 */ /* 0x000fc80008000000 */
[--C-:B------:R-:W-:Y:S01]  /*2560*/  IMAD.MOV.U32 R0, RZ, RZ, R4.reuse ;  /* 0x000000ffff007224 */ /* 0x100fe200078e0004 */
[----:B-1234-:R-:W-:Y:S02]  /*2570*/  SHF.R.S32.HI R13, RZ, 0x1f, R4 ;  /* 0x0000001fff0d7819 */ /* 0x01efe40000011404 */
[----:B0-----:R-:W-:-:S04]  /*2580*/  ISETP.GE.U32.AND P0, PT, R4, UR4, PT ;  /* 0x0000000404007c0c */ /* 0x001fc8000bf06070 */
[----:B------:R-:W-:-:S13]  /*2590*/  ISETP.GE.U32.AND.EX P0, PT, R13, UR5, PT, P0 ;  /* 0x000000050d007c0c */ /* 0x000fda000bf06100 */
[----:B------:R-:W-:Y:S05]  /*25a0*/  @!P0 BRA `(.L_x_43) ;  /* 0xffffffdc00cc8947 */ /* 0x000fea000383ffff */
[----:B------:R-:W-:Y:S05]  /*25b0*/  BSYNC.RECONVERGENT B0 ;  /* 0x0000000000007941 */ /* 0x000fea0003800200 */
.L_x_30:
[----:B------:R-:W-:Y:S05]  /*25c0*/  EXIT ;  /* 0x000000000000794d */ /* 0x000fea0003800000 */
        .weak           $__internal_1_$__cuda_sm20_div_rn_f64_full
        .type           $__internal_1_$__cuda_sm20_div_rn_f64_full,@function
        .size           $__internal_1_$__cuda_sm20_div_rn_f64_full,(.L_x_51 - $__internal_1_$__cuda_sm20_div_rn_f64_full)
$__internal_1_$__cuda_sm20_div_rn_f64_full:
[C---:B------:R-:W-:Y:S01]  /*25d0*/  FSETP.GEU.AND P1, PT, |R15|.reuse, 1.469367938527859385e-39, PT ;  /* 0x001000000f00780b */ /* 0x040fe20003f2e200 */
[----:B------:R-:W-:Y:S01]  /*25e0*/  IMAD.MOV.U32 R18, RZ, RZ, 0x1 ;  /* 0x00000001ff127424 */ /* 0x000fe200078e00ff */
[----:B------:R-:W-:Y:S01]  /*25f0*/  LOP3.LUT R12, R15, 0x800fffff, RZ, 0xc0, !PT ;  /* 0x800fffff0f0c7812 */ /* 0x000fe200078ec0ff */
[----:B------:R-:W-:Y:S01]  /*2600*/  IMAD.MOV.U32 R26, RZ, RZ, 0x1ca00000 ;  /* 0x1ca00000ff1a7424 */ /* 0x000fe200078e00ff */
[C---:B------:R-:W-:Y:S01]  /*2610*/  FSETP.GEU.AND P3, PT, |R17|.reuse, 1.469367938527859385e-39, PT ;  /* 0x001000001100780b */ /* 0x040fe20003f6e200 */
[----:B------:R-:W-:Y:S01]  /*2620*/  BSSY.RECONVERGENT B2, `(.L_x_44) ;  /* 0x0000052000027945 */ /* 0x000fe20003800200 */
[----:B------:R-:W-:Y:S01]  /*2630*/  LOP3.LUT R13, R12, 0x3ff00000, RZ, 0xfc, !PT ;  /* 0x3ff000000c0d7812 */ /* 0x000fe200078efcff */
[----:B------:R-:W-:Y:S01]  /*2640*/  IMAD.MOV.U32 R12, RZ, RZ, R14 ;  /* 0x000000ffff0c7224 */ /* 0x000fe200078e000e */
[----:B------:R-:W-:Y:S02]  /*2650*/  LOP3.LUT R9, R17, 0x7ff00000, RZ, 0xc0, !PT ;  /* 0x7ff0000011097812 */ /* 0x000fe400078ec0ff */
[----:B------:R-:W-:-:S03]  /*2660*/  LOP3.LUT R28, R15, 0x7ff00000, RZ, 0xc0, !PT ;  /* 0x7ff000000f1c7812 */ /* 0x000fc600078ec0ff */
[----:B------:R-:W-:Y:S01]  /*2670*/  @!P1 DMUL R12, R14, 8.98846567431157953865e+307 ;  /* 0x7fe000000e0c9828 */ /* 0x000fe20000000000 */
[----:B------:R-:W-:-:S03]  /*2680*/  ISETP.GE.U32.AND P2, PT, R9, R28, PT ;  /* 0x0000001c0900720c */ /* 0x000fc60003f46070 */
[----:B------:R-:W-:Y:S02]  /*2690*/  @!P3 LOP3.LUT R20, R15, 0x7ff00000, RZ, 0xc0, !PT ;  /* 0x7ff000000f14b812 */ /* 0x000fe400078ec0ff */
[----:B------:R-:W0:Y:S02]  /*26a0*/  MUFU.RCP64H R19, R13 ;  /* 0x0000000d00137308 */ /* 0x000e240000001800 */
[----:B------:R-:W-:Y:S02]  /*26b0*/  @!P3 ISETP.GE.U32.AND P4, PT, R9, R20, PT ;  /* 0x000000140900b20c */ /* 0x000fe40003f86070 */
[----:B------:R-:W-:Y:S02]  /*26c0*/  @!P1 LOP3.LUT R28, R13, 0x7ff00000, RZ, 0xc0, !PT ;  /* 0x7ff000000d1c9812 */ /* 0x000fe400078ec0ff */
[----:B------:R-:W-:-:S04]  /*26d0*/  @!P3 SEL R21, R26, 0x63400000, !P4 ;  /* 0x634000001a15b807 */ /* 0x000fc80006000000 */
[----:B------:R-:W-:-:S04]  /*26e0*/  @!P3 LOP3.LUT R24, R21, 0x80000000, R17, 0xf8, !PT ;  /* 0x800000001518b812 */ /* 0x000fc800078ef811 */
[----:B------:R-:W-:Y:S01]  /*26f0*/  @!P3 LOP3.LUT R25, R24, 0x100000, RZ, 0xfc, !PT ;  /* 0x001000001819b812 */ /* 0x000fe200078efcff */
[----:B------:R-:W-:Y:S01]  /*2700*/  @!P3 IMAD.MOV.U32 R24, RZ, RZ, RZ ;  /* 0x000000ffff18b224 */ /* 0x000fe200078e00ff */
[----:B0-----:R-:W-:-:S08]  /*2710*/  DFMA R22, R18, -R12, 1 ;  /* 0x3ff000001216742b */ /* 0x001fd0000000080c */
[----:B------:R-:W-:-:S08]  /*2720*/  DFMA R22, R22, R22, R22 ;  /* 0x000000161616722b */ /* 0x000fd00000000016 */
[----:B------:R-:W-:Y:S01]  /*2730*/  DFMA R22, R18, R22, R18 ;  /* 0x000000161216722b */ /* 0x000fe20000000012 */
[----:B------:R-:W-:Y:S01]  /*2740*/  SEL R19, R26, 0x63400000, !P2 ;  /* 0x634000001a137807 */ /* 0x000fe20005000000 */
[----:B------:R-:W-:-:S03]  /*2750*/  IMAD.MOV.U32 R18, RZ, RZ, R16 ;  /* 0x000000ffff127224 */ /* 0x000fc600078e0010 */
[----:B------:R-:W-:-:S03]  /*2760*/  LOP3.LUT R19, R19, 0x800fffff, R17, 0xf8, !PT ;  /* 0x800fffff13137812 */ /* 0x000fc600078ef811 */
[----:B------:R-:W-:-:S03]  /*2770*/  DFMA R20, R22, -R12, 1 ;  /* 0x3ff000001614742b */ /* 0x000fc6000000080c */
[----:B------:R-:W-:-:S05]  /*2780*/  @!P3 DFMA R18, R18, 2, -R24 ;  /* 0x400000001212b82b */ /* 0x000fca0000000818 */
[----:B------:R-:W-:-:S08]  /*2790*/  DFMA R20, R22, R20, R22 ;  /* 0x000000141614722b */ /* 0x000fd00000000016 */
[----:B------:R-:W-:-:S08]  /*27a0*/  DMUL R22, R20, R18 ;  /* 0x0000001214167228 */ /* 0x000fd00000000000 */
[----:B------:R-:W-:-:S08]  /*27b0*/  DFMA R24, R22, -R12, R18 ;  /* 0x8000000c1618722b */ /* 0x000fd00000000012 */
[----:B------:R-:W-:Y:S01]  /*27c0*/  DFMA R24, R20, R24, R22 ;  /* 0x000000181418722b */ /* 0x000fe20000000016 */
[----:B------:R-:W-:Y:S02]  /*27d0*/  MOV R20, R9 ;  /* 0x0000000900147202 */ /* 0x000fe40000000f00 */
[----:B------:R-:W-:-:S05]  /*27e0*/  @!P3 LOP3.LUT R20, R19, 0x7ff00000, RZ, 0xc0, !PT ;  /* 0x7ff000001314b812 */ /* 0x000fca00078ec0ff */
[----:B------:R-:W-:-:S05]  /*27f0*/  VIADD R21, R20, 0xffffffff ;  /* 0xffffffff14157836 */ /* 0x000fca0000000000 */
[----:B------:R-:W-:Y:S01]  /*2800*/  ISETP.GT.U32.AND P1, PT, R21, 0x7feffffe, PT ;  /* 0x7feffffe1500780c */ /* 0x000fe20003f24070 */
[----:B------:R-:W-:-:S05]  /*2810*/  VIADD R21, R28, 0xffffffff ;  /* 0xffffffff1c157836 */ /* 0x000fca0000000000 */
[----:B------:R-:W-:-:S13]  /*2820*/  ISETP.GT.U32.OR P1, PT, R21, 0x7feffffe, P1 ;  /* 0x7feffffe1500780c */ /* 0x000fda0000f24470 */
[----:B------:R-:W-:Y:S05]  /*2830*/  @P1 BRA `(.L_x_45) ;  /* 0x00000000006c1947 */ /* 0x000fea0003800000 */
[----:B------:R-:W-:-:S04]  /*2840*/  LOP3.LUT R20, R15, 0x7ff00000, RZ, 0xc0, !PT ;  /* 0x7ff000000f147812 */ /* 0x000fc800078ec0ff */
[CC--:B------:R-:W-:Y:S02]  /*2850*/  VIADDMNMX R16, R9.reuse, -R20.reuse, 0xb9600000, !PT ;  /* 0xb960000009107446 */ /* 0x0c0fe40007800914 */
[----:B------:R-:W-:Y:S02]  /*2860*/  ISETP.GE.U32.AND P1, PT, R9, R20, PT ;  /* 0x000000140900720c */ /* 0x000fe40003f26070 */
[----:B------:R-:W-:Y:S01]  /*2870*/  VIMNMX R9, PT, PT, R16, 0x46a00000, PT ;  /* 0x46a0000010097848 */ /* 0x000fe20003fe0100 */
[----:B------:R-:W-:Y:S01]  /*2880*/  IMAD.MOV.U32 R16, RZ, RZ, RZ ;  /* 0x000000ffff107224 */ /* 0x000fe200078e00ff */
[----:B------:R-:W-:-:S05]  /*2890*/  SEL R26, R26, 0x63400000, !P1 ;  /* 0x634000001a1a7807 */ /* 0x000fca0004800000 */
[----:B------:R-:W-:-:S04]  /*28a0*/  IMAD.IADD R9, R9, 0x1, -R26 ;  /* 0x0000000109097824 */ /* 0x000fc800078e0a1a */
[----:B------:R-:W-:-:S06]  /*28b0*/  VIADD R17, R9, 0x7fe00000 ;  /* 0x7fe0000009117836 */ /* 0x000fcc0000000000 */
[----:B------:R-:W-:-:S10]  /*28c0*/  DMUL R22, R24, R16 ;  /* 0x0000001018167228 */ /* 0x000fd40000000000 */
[----:B------:R-:W-:-:S13]  /*28d0*/  FSETP.GTU.AND P1, PT, |R23|, 1.469367938527859385e-39, PT ;  /* 0x001000001700780b */ /* 0x000fda0003f2c200 */
[----:B------:R-:W-:Y:S05]  /*28e0*/  @P1 BRA `(.L_x_46) ;  /* 0x0000000000941947 */ /* 0x000fea0003800000 */
[----:B------:R-:W-:Y:S01]  /*28f0*/  DFMA R12, R24, -R12, R18 ;  /* 0x8000000c180c722b */ /* 0x000fe20000000012 */
[----:B------:R-:W-:-:S09]  /*2900*/  IMAD.MOV.U32 R16, RZ, RZ, RZ ;  /* 0x000000ffff107224 */ /* 0x000fd200078e00ff */
[C---:B------:R-:W-:Y:S02]  /*2910*/  FSETP.NEU.AND P1, PT, R13.reuse, RZ, PT ;  /* 0x000000ff0d00720b */ /* 0x040fe40003f2d000 */
[----:B------:R-:W-:-:S04]  /*2920*/  LOP3.LUT R15, R13, 0x80000000, R15, 0x48, !PT ;  /* 0x800000000d0f7812 */ /* 0x000fc800078e480f */
[----:B------:R-:W-:-:S07]  /*2930*/  LOP3.LUT R17, R15, R17, RZ, 0xfc, !PT ;  /* 0x000000110f117212 */ /* 0x000fce00078efcff */
[----:B------:R-:W-:Y:S05]  /*2940*/  @!P1 BRA `(.L_x_46) ;  /* 0x00000000007c9947 */ /* 0x000fea0003800000 */
[----:B------:R-:W-:Y:S01]  /*2950*/  IMAD.MOV R13, RZ, RZ, -R9 ;  /* 0x000000ffff0d7224 */ /* 0x000fe200078e0a09 */
[----:B------:R-:W-:Y:S01]  /*2960*/  DMUL.RP R16, R24, R16 ;  /* 0x0000001018107228 */ /* 0x000fe20000008000 */
[----:B------:R-:W-:Y:S01]  /*2970*/  IMAD.MOV.U32 R12, RZ, RZ, RZ ;  /* 0x000000ffff0c7224 */ /* 0x000fe200078e00ff */
[----:B------:R-:W-:-:S05]  /*2980*/  IADD3 R9, PT, PT, -R9, -0x43300000, RZ ;  /* 0xbcd0000009097810 */ /* 0x000fca0007ffe1ff */
[----:B------:R-:W-:-:S03]  /*2990*/  DFMA R12, R22, -R12, R24 ;  /* 0x8000000c160c722b */ /* 0x000fc60000000018 */
[----:B------:R-:W-:-:S07]  /*29a0*/  LOP3.LUT R15, R17, R15, RZ, 0x3c, !PT ;  /* 0x0000000f110f7212 */ /* 0x000fce00078e3cff */
[----:B------:R-:W-:-:S04]  /*29b0*/  FSETP.NEU.AND P1, PT, |R13|, R9, PT ;  /* 0x000000090d00720b */ /* 0x000fc80003f2d200 */
[----:B------:R-:W-:Y:S02]  /*29c0*/  FSEL R22, R16, R22, !P1 ;  /* 0x0000001610167208 */ /* 0x000fe40004800000 */
[----:B------:R-:W-:Y:S01]  /*29d0*/  FSEL R23, R15, R23, !P1 ;  /* 0x000000170f177208 */ /* 0x000fe20004800000 */
[----:B------:R-:W-:Y:S06]  /*29e0*/  BRA `(.L_x_46) ;  /* 0x0000000000547947 */ /* 0x000fec0003800000 */
.L_x_45:
[----:B------:R-:W-:-:S14]  /*29f0*/  DSETP.NAN.AND P1, PT, R16, R16, PT ;  /* 0x000000101000722a */ /* 0x000fdc0003f28000 */
[----:B------:R-:W-:Y:S05]  /*2a00*/  @P1 BRA `(.L_x_47) ;  /* 0x0000000000441947 */ /* 0x000fea0003800000 */
[----:B------:R-:W-:-:S14]  /*2a10*/  DSETP.NAN.AND P1, PT, R14, R14, PT ;  /* 0x0000000e0e00722a */ /* 0x000fdc0003f28000 */
[----:B------:R-:W-:Y:S05]  /*2a20*/  @P1 BRA `(.L_x_48) ;  /* 0x0000000000301947 */ /* 0x000fea0003800000 */
[----:B------:R-:W-:Y:S01]  /*2a30*/  ISETP.NE.AND P1, PT, R20, R28, PT ;  /* 0x0000001c1400720c */ /* 0x000fe20003f25270 */
[----:B------:R-:W-:Y:S02]  /*2a40*/  IMAD.MOV.U32 R22, RZ, RZ, 0x0 ;  /* 0x00000000ff167424 */ /* 0x000fe400078e00ff */
[----:B------:R-:W-:-:S10]  /*2a50*/  IMAD.MOV.U32 R23, RZ, RZ, -0x80000 ;  /* 0xfff80000ff177424 */ /* 0x000fd400078e00ff */
[----:B------:R-:W-:Y:S05]  /*2a60*/  @!P1 BRA `(.L_x_46) ;  /* 0x0000000000349947 */ /* 0x000fea0003800000 */
[----:B------:R-:W-:Y:S02]  /*2a70*/  ISETP.NE.AND P1, PT, R20, 0x7ff00000, PT ;  /* 0x7ff000001400780c */ /* 0x000fe40003f25270 */
[----:B------:R-:W-:Y:S02]  /*2a80*/  LOP3.LUT R23, R17, 0x80000000, R15, 0x48, !PT ;  /* 0x8000000011177812 */ /* 0x000fe400078e480f */
[----:B------:R-:W-:-:S13]  /*2a90*/  ISETP.EQ.OR P1, PT, R28, RZ, !P1 ;  /* 0x000000ff1c00720c */ /* 0x000fda0004f22670 */
[----:B------:R-:W-:Y:S01]  /*2aa0*/  @P1 LOP3.LUT R9, R23, 0x7ff00000, RZ, 0xfc, !PT ;  /* 0x7ff0000017091812 */ /* 0x000fe200078efcff */
[----:B------:R-:W-:Y:S02]  /*2ab0*/  @!P1 IMAD.MOV.U32 R22, RZ, RZ, RZ ;  /* 0x000000ffff169224 */ /* 0x000fe400078e00ff */
[----:B------:R-:W-:Y:S02]  /*2ac0*/  @P1 IMAD.MOV.U32 R22, RZ, RZ, RZ ;  /* 0x000000ffff161224 */ /* 0x000fe400078e00ff */
[----:B------:R-:W-:Y:S01]  /*2ad0*/  @P1 IMAD.MOV.U32 R23, RZ, RZ, R9 ;  /* 0x000000ffff171224 */ /* 0x000fe200078e0009 */
[----:B------:R-:W-:Y:S06]  /*2ae0*/  BRA `(.L_x_46) ;  /* 0x0000000000147947 */ /* 0x000fec0003800000 */
.L_x_48:
[----:B------:R-:W-:Y:S01]  /*2af0*/  LOP3.LUT R23, R15, 0x80000, RZ, 0xfc, !PT ;  /* 0x000800000f177812 */ /* 0x000fe200078efcff */
[----:B------:R-:W-:Y:S01]  /*2b00*/  IMAD.MOV.U32 R22, RZ, RZ, R14 ;  /* 0x000000ffff167224 */ /* 0x000fe200078e000e */
[----:B------:R-:W-:Y:S06]  /*2b10*/  BRA `(.L_x_46) ;  /* 0x0000000000087947 */ /* 0x000fec0003800000 */
.L_x_47:
[----:B------:R-:W-:Y:S01]  /*2b20*/  LOP3.LUT R23, R17, 0x80000, RZ, 0xfc, !PT ;  /* 0x0008000011177812 */ /* 0x000fe200078efcff */
[----:B------:R-:W-:-:S07]  /*2b30*/  IMAD.MOV.U32 R22, RZ, RZ, R16 ;  /* 0x000000ffff167224 */ /* 0x000fce00078e0010 */
.L_x_46:
[----:B------:R-:W-:Y:S05]  /*2b40*/  BSYNC.RECONVERGENT B2 ;  /* 0x0000000000027941 */ /* 0x000fea0003800200 */
.L_x_44:
[----:B------:R-:W-:Y:S02]  /*2b50*/  IMAD.MOV.U32 R12, RZ, RZ, R4 ;  /* 0x000000ffff0c7224 */ /* 0x000fe400078e0004 */
[----:B------:R-:W-:Y:S02]  /*2b60*/  IMAD.MOV.U32 R13, RZ, RZ, 0x0 ;  /* 0x00000000ff0d7424 */ /* 0x000fe400078e00ff */
[----:B------:R-:W-:Y:S02]  /*2b70*/  IMAD.MOV.U32 R14, RZ, RZ, R22 ;  /* 0x000000ffff0e7224 */ /* 0x000fe400078e0016 */
[----:B------:R-:W-:Y:S01]  /*2b80*/  IMAD.MOV.U32 R15, RZ, RZ, R23 ;  /* 0x000000ffff0f7224 */ /* 0x000fe200078e0017 */
[----:B------:R-:W-:Y:S06]  /*2b90*/  RET.REL.NODEC R12 `(_Z27col_average_distance_matrixPdmm) ;  /* 0xffffffd40c187950 */ /* 0x000fec0003c3ffff */
.L_x_49:
        /* <DEDUP_REMOVED lines=14> */
.L_x_51:


//--------------------- .nv.shared.reserved.0     --------------------------
	.section	.nv.shared.reserved.0,"aw",@nobits
	.weak		__nv_reservedSMEM_offset_0_alias
	.size		__nv_reservedSMEM_offset_0_alias, 0, 64
	.other		__nv_reservedSMEM_offset_0_alias,@"STO_CUDA_RESERVED_SHARED STV_DEFAULT"
__nv_reservedSMEM_offset_0_alias:
	.zero		0
	.zero		64


//--------------------- .nv.constant0._Z16matrix_transposePdS_mm --------------------------
	.section	.nv.constant0._Z16matrix_transposePdS_mm,"a",@progbits
	.sectionflags	@""
	.align	4
.nv.constant0._Z16matrix_transposePdS_mm:
	.zero		928


//--------------------- .nv.constant0._Z10matrix_mulPdS_S_mmm --------------------------
	.section	.nv.constant0._Z10matrix_mulPdS_S_mmm,"a",@progbits
	.sectionflags	@""
	.align	4
.nv.constant0._Z10matrix_mulPdS_S_mmm:
	.zero		944


//--------------------- .nv.constant0._Z9somethingPdS_S_mm --------------------------
	.section	.nv.constant0._Z9somethingPdS_S_mm,"a",@progbits
	.sectionflags	@""
	.align	4
.nv.constant0._Z9somethingPdS_S_mm:
	.zero		936


//--------------------- .nv.constant0._Z27col_average_distance_matrixPdmm --------------------------
	.section	.nv.constant0._Z27col_average_distance_matrixPdmm,"a",@progbits
	.sectionflags	@""
	.align	4
.nv.constant0._Z27col_average_distance_matrixPdmm:
	.zero		920


//--------------------- SYMBOLS --------------------------

	.type		.nv.reservedSmem.offset0,@object
	.size		.nv.reservedSmem.offset0,0x4
